//
// Generated by NVIDIA NVVM Compiler
//
// Compiler Build ID: CL-36424714
// Cuda compilation tools, release 13.0, V13.0.88
// Based on NVVM 20.0.0
//

.version 9.0
.target sm_100
.address_size 64

	// .globl	_ZN8pygpukit3ops7tf32_v220sgemm_tf32_v2_kernelEPKfS3_Pfiii
.extern .shared .align 16 .b8 _ZN8pygpukit3ops7tf32_v24smemE[];

.visible .entry _ZN8pygpukit3ops7tf32_v220sgemm_tf32_v2_kernelEPKfS3_Pfiii(
	.param .u64 .ptr .align 1 _ZN8pygpukit3ops7tf32_v220sgemm_tf32_v2_kernelEPKfS3_Pfiii_param_0,
	.param .u64 .ptr .align 1 _ZN8pygpukit3ops7tf32_v220sgemm_tf32_v2_kernelEPKfS3_Pfiii_param_1,
	.param .u64 .ptr .align 1 _ZN8pygpukit3ops7tf32_v220sgemm_tf32_v2_kernelEPKfS3_Pfiii_param_2,
	.param .u32 _ZN8pygpukit3ops7tf32_v220sgemm_tf32_v2_kernelEPKfS3_Pfiii_param_3,
	.param .u32 _ZN8pygpukit3ops7tf32_v220sgemm_tf32_v2_kernelEPKfS3_Pfiii_param_4,
	.param .u32 _ZN8pygpukit3ops7tf32_v220sgemm_tf32_v2_kernelEPKfS3_Pfiii_param_5
)
.maxntid 256
.minnctapersm 2
{
	.reg .pred 	%p<52>;
	.reg .b32 	%r<163>;
	.reg .b32 	%f<387>;
	.reg .b64 	%rd<81>;

	ld.param.u64 	%rd8, [_ZN8pygpukit3ops7tf32_v220sgemm_tf32_v2_kernelEPKfS3_Pfiii_param_0];
	ld.param.u64 	%rd9, [_ZN8pygpukit3ops7tf32_v220sgemm_tf32_v2_kernelEPKfS3_Pfiii_param_1];
	ld.param.u64 	%rd10, [_ZN8pygpukit3ops7tf32_v220sgemm_tf32_v2_kernelEPKfS3_Pfiii_param_2];
	ld.param.u32 	%r47, [_ZN8pygpukit3ops7tf32_v220sgemm_tf32_v2_kernelEPKfS3_Pfiii_param_3];
	ld.param.u32 	%r48, [_ZN8pygpukit3ops7tf32_v220sgemm_tf32_v2_kernelEPKfS3_Pfiii_param_4];
	ld.param.u32 	%r50, [_ZN8pygpukit3ops7tf32_v220sgemm_tf32_v2_kernelEPKfS3_Pfiii_param_5];
	mov.u32 	%r51, %tid.x;
	mov.u32 	%r52, %ctaid.y;
	shl.b32 	%r2, %r52, 7;
	mov.u32 	%r53, %ctaid.x;
	shl.b32 	%r3, %r53, 7;
	shr.u32 	%r4, %r51, 1;
	and.b32  	%r5, %r4, 96;
	shl.b32 	%r54, %r51, 1;
	and.b32  	%r6, %r54, 64;
	shr.s32 	%r55, %r50, 31;
	shr.u32 	%r56, %r55, 28;
	add.s32 	%r57, %r50, %r56;
	shr.s32 	%r7, %r57, 4;
	shl.b32 	%r8, %r51, 3;
	and.b32  	%r9, %r8, 8;
	or.b32  	%r10, %r2, %r4;
	setp.ge.s32 	%p1, %r10, %r47;
	or.b32  	%r58, %r9, 3;
	setp.ge.s32 	%p2, %r58, %r50;
	or.pred  	%p3, %p1, %p2;
	@%p3 bra 	$L__BB0_2;
	mad.lo.s32 	%r61, %r4, 24, %r9;
	mul.wide.u32 	%rd13, %r61, 4;
	mov.u32 	%r62, _ZN8pygpukit3ops7tf32_v24smemE;
	cvt.u64.u32 	%rd14, %r62;
	cvta.shared.u64 	%rd15, %rd14;
	add.s64 	%rd11, %rd15, %rd13;
	mad.lo.s32 	%r63, %r50, %r10, %r9;
	mul.wide.u32 	%rd16, %r63, 4;
	add.s64 	%rd12, %rd8, %rd16;
	// begin inline asm
	{ .reg .u64 smem64;   cvta.to.shared.u64 smem64, %rd11;   cvt.u32.u64 %r59, smem64; }
	// end inline asm
	// begin inline asm
	cp.async.cg.shared.global [%r59], [%rd12], 16;
	// end inline asm
$L__BB0_2:
	setp.ge.s32 	%p4, %r10, %r47;
	add.s32 	%r65, %r9, 7;
	setp.ge.s32 	%p5, %r65, %r50;
	or.pred  	%p6, %p4, %p5;
	@%p6 bra 	$L__BB0_4;
	mad.lo.s32 	%r68, %r4, 24, %r9;
	mul.wide.u32 	%rd19, %r68, 4;
	mov.u32 	%r69, _ZN8pygpukit3ops7tf32_v24smemE;
	cvt.u64.u32 	%rd20, %r69;
	cvta.shared.u64 	%rd21, %rd20;
	add.s64 	%rd22, %rd21, %rd19;
	add.s64 	%rd17, %rd22, 16;
	mul.lo.s32 	%r70, %r50, %r10;
	cvt.u64.u32 	%rd23, %r70;
	cvt.u64.u32 	%rd24, %r9;
	add.s64 	%rd25, %rd24, %rd23;
	shl.b64 	%rd26, %rd25, 2;
	add.s64 	%rd27, %rd8, %rd26;
	add.s64 	%rd18, %rd27, 16;
	// begin inline asm
	{ .reg .u64 smem64;   cvta.to.shared.u64 smem64, %rd17;   cvt.u32.u64 %r66, smem64; }
	// end inline asm
	// begin inline asm
	cp.async.cg.shared.global [%r66], [%rd18], 16;
	// end inline asm
$L__BB0_4:
	shr.u32 	%r159, %r51, 4;
	and.b32  	%r12, %r8, 120;
	add.s32 	%r13, %r12, %r3;
	setp.ge.s32 	%p7, %r159, %r50;
	add.s32 	%r14, %r13, 3;
	setp.ge.s32 	%p8, %r14, %r48;
	mad.lo.s32 	%r71, %r48, %r159, %r13;
	mul.wide.s32 	%rd28, %r71, 4;
	add.s64 	%rd1, %rd9, %rd28;
	or.pred  	%p9, %p7, %p8;
	@%p9 bra 	$L__BB0_6;
	mad.lo.s32 	%r74, %r159, 136, %r12;
	mul.wide.u32 	%rd31, %r74, 4;
	mov.u32 	%r75, _ZN8pygpukit3ops7tf32_v24smemE;
	cvt.u64.u32 	%rd32, %r75;
	cvta.shared.u64 	%rd33, %rd32;
	add.s64 	%rd34, %rd33, %rd31;
	add.s64 	%rd29, %rd34, 24576;
	// begin inline asm
	{ .reg .u64 smem64;   cvta.to.shared.u64 smem64, %rd29;   cvt.u32.u64 %r72, smem64; }
	// end inline asm
	// begin inline asm
	cp.async.cg.shared.global [%r72], [%rd1], 16;
	// end inline asm
$L__BB0_6:
	setp.ge.s32 	%p10, %r159, %r50;
	add.s32 	%r15, %r13, 7;
	setp.ge.s32 	%p11, %r15, %r48;
	or.pred  	%p12, %p10, %p11;
	@%p12 bra 	$L__BB0_8;
	mad.lo.s32 	%r78, %r159, 136, %r12;
	mul.wide.u32 	%rd37, %r78, 4;
	mov.u32 	%r79, _ZN8pygpukit3ops7tf32_v24smemE;
	cvt.u64.u32 	%rd38, %r79;
	cvta.shared.u64 	%rd39, %rd38;
	add.s64 	%rd40, %rd39, %rd37;
	add.s64 	%rd35, %rd40, 24592;
	add.s64 	%rd36, %rd1, 16;
	// begin inline asm
	{ .reg .u64 smem64;   cvta.to.shared.u64 smem64, %rd35;   cvt.u32.u64 %r76, smem64; }
	// end inline asm
	// begin inline asm
	cp.async.cg.shared.global [%r76], [%rd36], 16;
	// end inline asm
$L__BB0_8:
	// begin inline asm
	cp.async.commit_group;
	// end inline asm
	// begin inline asm
	cp.async.wait_group 0;
	// end inline asm
	bar.sync 	0;
	setp.lt.s32 	%p13, %r50, 16;
	mov.f32 	%f323, 0f00000000;
	mov.f32 	%f324, %f323;
	mov.f32 	%f325, %f323;
	mov.f32 	%f326, %f323;
	mov.f32 	%f327, %f323;
	mov.f32 	%f328, %f323;
	mov.f32 	%f329, %f323;
	mov.f32 	%f330, %f323;
	mov.f32 	%f331, %f323;
	mov.f32 	%f332, %f323;
	mov.f32 	%f333, %f323;
	mov.f32 	%f334, %f323;
	mov.f32 	%f335, %f323;
	mov.f32 	%f336, %f323;
	mov.f32 	%f337, %f323;
	mov.f32 	%f338, %f323;
	mov.f32 	%f339, %f323;
	mov.f32 	%f340, %f323;
	mov.f32 	%f341, %f323;
	mov.f32 	%f342, %f323;
	mov.f32 	%f343, %f323;
	mov.f32 	%f344, %f323;
	mov.f32 	%f345, %f323;
	mov.f32 	%f346, %f323;
	mov.f32 	%f347, %f323;
	mov.f32 	%f348, %f323;
	mov.f32 	%f349, %f323;
	mov.f32 	%f350, %f323;
	mov.f32 	%f351, %f323;
	mov.f32 	%f352, %f323;
	mov.f32 	%f353, %f323;
	mov.f32 	%f354, %f323;
	mov.f32 	%f355, %f323;
	mov.f32 	%f356, %f323;
	mov.f32 	%f357, %f323;
	mov.f32 	%f358, %f323;
	mov.f32 	%f359, %f323;
	mov.f32 	%f360, %f323;
	mov.f32 	%f361, %f323;
	mov.f32 	%f362, %f323;
	mov.f32 	%f363, %f323;
	mov.f32 	%f364, %f323;
	mov.f32 	%f365, %f323;
	mov.f32 	%f366, %f323;
	mov.f32 	%f367, %f323;
	mov.f32 	%f368, %f323;
	mov.f32 	%f369, %f323;
	mov.f32 	%f370, %f323;
	mov.f32 	%f371, %f323;
	mov.f32 	%f372, %f323;
	mov.f32 	%f373, %f323;
	mov.f32 	%f374, %f323;
	mov.f32 	%f375, %f323;
	mov.f32 	%f376, %f323;
	mov.f32 	%f377, %f323;
	mov.f32 	%f378, %f323;
	mov.f32 	%f379, %f323;
	mov.f32 	%f380, %f323;
	mov.f32 	%f381, %f323;
	mov.f32 	%f382, %f323;
	mov.f32 	%f383, %f323;
	mov.f32 	%f384, %f323;
	mov.f32 	%f385, %f323;
	mov.f32 	%f386, %f323;
	@%p13 bra 	$L__BB0_20;
	mad.lo.s32 	%r16, %r4, 24, %r9;
	mad.lo.s32 	%r17, %r159, 136, %r12;
	mul.lo.s32 	%r18, %r5, 24;
	neg.s32 	%r161, %r7;
	add.s32 	%r81, %r159, 16;
	mad.lo.s32 	%r82, %r48, %r81, %r3;
	add.s32 	%r160, %r82, %r12;
	shl.b32 	%r21, %r48, 4;
	or.b32  	%r158, %r9, 16;
	mad.lo.s32 	%r157, %r50, %r10, %r9;
	mov.b32 	%r162, 0;
	mov.f32 	%f323, 0f00000000;
	mul.wide.u32 	%rd46, %r16, 4;
$L__BB0_10:
	mov.u32 	%r32, %r162;
	add.s32 	%r162, %r32, 1;
	and.b32  	%r34, %r32, 1;
	setp.ge.s32 	%p14, %r162, %r7;
	@%p14 bra 	$L__BB0_19;
	setp.ge.s32 	%p15, %r10, %r47;
	xor.b32  	%r35, %r34, 1;
	mul.lo.s32 	%r83, %r35, 3072;
	mov.u32 	%r84, _ZN8pygpukit3ops7tf32_v24smemE;
	cvt.u64.u32 	%rd41, %r84;
	cvta.shared.u64 	%rd42, %rd41;
	mul.wide.u32 	%rd43, %r83, 4;
	add.s64 	%rd2, %rd42, %rd43;
	add.s32 	%r85, %r158, 3;
	setp.ge.s32 	%p16, %r85, %r50;
	or.pred  	%p17, %p15, %p16;
	@%p17 bra 	$L__BB0_13;
	add.s64 	%rd44, %rd2, %rd46;
	add.s32 	%r88, %r157, 16;
	mul.wide.u32 	%rd47, %r88, 4;
	add.s64 	%rd45, %rd8, %rd47;
	// begin inline asm
	{ .reg .u64 smem64;   cvta.to.shared.u64 smem64, %rd44;   cvt.u32.u64 %r86, smem64; }
	// end inline asm
	// begin inline asm
	cp.async.cg.shared.global [%r86], [%rd45], 16;
	// end inline asm
$L__BB0_13:
	setp.ge.s32 	%p18, %r10, %r47;
	add.s32 	%r89, %r158, 7;
	setp.ge.s32 	%p19, %r89, %r50;
	or.pred  	%p20, %p18, %p19;
	@%p20 bra 	$L__BB0_15;
	add.s64 	%rd51, %rd2, %rd46;
	add.s64 	%rd48, %rd51, 16;
	add.s32 	%r92, %r157, 20;
	mul.wide.s32 	%rd52, %r92, 4;
	add.s64 	%rd49, %rd8, %rd52;
	// begin inline asm
	{ .reg .u64 smem64;   cvta.to.shared.u64 smem64, %rd48;   cvt.u32.u64 %r90, smem64; }
	// end inline asm
	// begin inline asm
	cp.async.cg.shared.global [%r90], [%rd49], 16;
	// end inline asm
$L__BB0_15:
	setp.ge.s32 	%p21, %r14, %r48;
	mul.lo.s32 	%r93, %r35, 2176;
	mul.wide.u32 	%rd53, %r93, 4;
	cvta.shared.u64 	%rd55, %rd41;
	add.s64 	%rd56, %rd55, %rd53;
	add.s64 	%rd3, %rd56, 24576;
	add.s32 	%r36, %r159, 16;
	setp.ge.s32 	%p22, %r36, %r50;
	mul.wide.s32 	%rd57, %r160, 4;
	add.s64 	%rd4, %rd9, %rd57;
	or.pred  	%p23, %p22, %p21;
	@%p23 bra 	$L__BB0_17;
	mul.wide.u32 	%rd60, %r17, 4;
	add.s64 	%rd58, %rd3, %rd60;
	// begin inline asm
	{ .reg .u64 smem64;   cvta.to.shared.u64 smem64, %rd58;   cvt.u32.u64 %r95, smem64; }
	// end inline asm
	// begin inline asm
	cp.async.cg.shared.global [%r95], [%rd4], 16;
	// end inline asm
$L__BB0_17:
	setp.ge.s32 	%p24, %r36, %r50;
	setp.ge.s32 	%p25, %r15, %r48;
	or.pred  	%p26, %p24, %p25;
	@%p26 bra 	$L__BB0_19;
	mul.wide.u32 	%rd63, %r17, 4;
	add.s64 	%rd64, %rd3, %rd63;
	add.s64 	%rd61, %rd64, 16;
	add.s64 	%rd62, %rd4, 16;
	// begin inline asm
	{ .reg .u64 smem64;   cvta.to.shared.u64 smem64, %rd61;   cvt.u32.u64 %r97, smem64; }
	// end inline asm
	// begin inline asm
	cp.async.cg.shared.global [%r97], [%rd62], 16;
	// end inline asm
$L__BB0_19:
	// begin inline asm
	cp.async.commit_group;
	// end inline asm
	mul.lo.s32 	%r99, %r34, 2176;
	or.b32  	%r100, %r99, %r6;
	mad.lo.s32 	%r101, %r34, 3072, %r18;
	mul.wide.u32 	%rd65, %r101, 4;
	mov.u32 	%r102, _ZN8pygpukit3ops7tf32_v24smemE;
	cvt.u64.u32 	%rd66, %r102;
	cvta.shared.u64 	%rd67, %rd66;
	add.s64 	%rd68, %rd67, %rd65;
	mov.b32 	%r103, 24;
	wmma.load.a.sync.aligned.row.m16n16k8.tf32 	{%r104, %r105, %r106, %r107}, [%rd68], %r103;
	wmma.load.a.sync.aligned.row.m16n16k8.tf32 	{%r108, %r109, %r110, %r111}, [%rd68+1536], %r103;
	mul.wide.u32 	%rd69, %r100, 4;
	add.s64 	%rd70, %rd67, %rd69;
	mov.b32 	%r112, 136;
	wmma.load.b.sync.aligned.row.m16n16k8.tf32 	{%r113, %r114, %r115, %r116}, [%rd70+24576], %r112;
	wmma.mma.sync.aligned.row.row.m16n16k8.f32.tf32.tf32.f32 {%f195, %f196, %f197, %f198, %f199, %f200, %f201, %f202}, {%r104, %r105, %r106, %r107}, {%r113, %r114, %r115, %r116}, {%f378, %f377, %f376, %f375, %f374, %f373, %f372, %f371};
	wmma.mma.sync.aligned.row.row.m16n16k8.f32.tf32.tf32.f32 {%f203, %f204, %f205, %f206, %f207, %f208, %f209, %f210}, {%r108, %r109, %r110, %r111}, {%r113, %r114, %r115, %r116}, {%f346, %f345, %f344, %f343, %f342, %f341, %f340, %f339};
	wmma.load.b.sync.aligned.row.m16n16k8.tf32 	{%r117, %r118, %r119, %r120}, [%rd70+24640], %r112;
	wmma.mma.sync.aligned.row.row.m16n16k8.f32.tf32.tf32.f32 {%f211, %f212, %f213, %f214, %f215, %f216, %f217, %f218}, {%r104, %r105, %r106, %r107}, {%r117, %r118, %r119, %r120}, {%f370, %f369, %f368, %f367, %f366, %f365, %f364, %f363};
	wmma.mma.sync.aligned.row.row.m16n16k8.f32.tf32.tf32.f32 {%f219, %f220, %f221, %f222, %f223, %f224, %f225, %f226}, {%r108, %r109, %r110, %r111}, {%r117, %r118, %r119, %r120}, {%f338, %f337, %f336, %f335, %f334, %f333, %f332, %f331};
	wmma.load.b.sync.aligned.row.m16n16k8.tf32 	{%r121, %r122, %r123, %r124}, [%rd70+24704], %r112;
	wmma.mma.sync.aligned.row.row.m16n16k8.f32.tf32.tf32.f32 {%f227, %f228, %f229, %f230, %f231, %f232, %f233, %f234}, {%r104, %r105, %r106, %r107}, {%r121, %r122, %r123, %r124}, {%f362, %f361, %f360, %f359, %f358, %f357, %f356, %f355};
	wmma.mma.sync.aligned.row.row.m16n16k8.f32.tf32.tf32.f32 {%f235, %f236, %f237, %f238, %f239, %f240, %f241, %f242}, {%r108, %r109, %r110, %r111}, {%r121, %r122, %r123, %r124}, {%f330, %f329, %f328, %f327, %f326, %f325, %f324, %f323};
	wmma.load.b.sync.aligned.row.m16n16k8.tf32 	{%r125, %r126, %r127, %r128}, [%rd70+24768], %r112;
	wmma.mma.sync.aligned.row.row.m16n16k8.f32.tf32.tf32.f32 {%f243, %f244, %f245, %f246, %f247, %f248, %f249, %f250}, {%r104, %r105, %r106, %r107}, {%r125, %r126, %r127, %r128}, {%f354, %f353, %f352, %f351, %f350, %f349, %f348, %f347};
	wmma.mma.sync.aligned.row.row.m16n16k8.f32.tf32.tf32.f32 {%f251, %f252, %f253, %f254, %f255, %f256, %f257, %f258}, {%r108, %r109, %r110, %r111}, {%r125, %r126, %r127, %r128}, {%f379, %f380, %f381, %f382, %f383, %f384, %f385, %f386};
	wmma.load.a.sync.aligned.row.m16n16k8.tf32 	{%r129, %r130, %r131, %r132}, [%rd68+32], %r103;
	wmma.load.a.sync.aligned.row.m16n16k8.tf32 	{%r133, %r134, %r135, %r136}, [%rd68+1568], %r103;
	wmma.load.b.sync.aligned.row.m16n16k8.tf32 	{%r137, %r138, %r139, %r140}, [%rd70+28928], %r112;
	wmma.mma.sync.aligned.row.row.m16n16k8.f32.tf32.tf32.f32 {%f378, %f377, %f376, %f375, %f374, %f373, %f372, %f371}, {%r129, %r130, %r131, %r132}, {%r137, %r138, %r139, %r140}, {%f195, %f196, %f197, %f198, %f199, %f200, %f201, %f202};
	wmma.mma.sync.aligned.row.row.m16n16k8.f32.tf32.tf32.f32 {%f346, %f345, %f344, %f343, %f342, %f341, %f340, %f339}, {%r133, %r134, %r135, %r136}, {%r137, %r138, %r139, %r140}, {%f203, %f204, %f205, %f206, %f207, %f208, %f209, %f210};
	wmma.load.b.sync.aligned.row.m16n16k8.tf32 	{%r141, %r142, %r143, %r144}, [%rd70+28992], %r112;
	wmma.mma.sync.aligned.row.row.m16n16k8.f32.tf32.tf32.f32 {%f370, %f369, %f368, %f367, %f366, %f365, %f364, %f363}, {%r129, %r130, %r131, %r132}, {%r141, %r142, %r143, %r144}, {%f211, %f212, %f213, %f214, %f215, %f216, %f217, %f218};
	wmma.mma.sync.aligned.row.row.m16n16k8.f32.tf32.tf32.f32 {%f338, %f337, %f336, %f335, %f334, %f333, %f332, %f331}, {%r133, %r134, %r135, %r136}, {%r141, %r142, %r143, %r144}, {%f219, %f220, %f221, %f222, %f223, %f224, %f225, %f226};
	wmma.load.b.sync.aligned.row.m16n16k8.tf32 	{%r145, %r146, %r147, %r148}, [%rd70+29056], %r112;
	wmma.mma.sync.aligned.row.row.m16n16k8.f32.tf32.tf32.f32 {%f362, %f361, %f360, %f359, %f358, %f357, %f356, %f355}, {%r129, %r130, %r131, %r132}, {%r145, %r146, %r147, %r148}, {%f227, %f228, %f229, %f230, %f231, %f232, %f233, %f234};
	wmma.mma.sync.aligned.row.row.m16n16k8.f32.tf32.tf32.f32 {%f330, %f329, %f328, %f327, %f326, %f325, %f324, %f323}, {%r133, %r134, %r135, %r136}, {%r145, %r146, %r147, %r148}, {%f235, %f236, %f237, %f238, %f239, %f240, %f241, %f242};
	wmma.load.b.sync.aligned.row.m16n16k8.tf32 	{%r149, %r150, %r151, %r152}, [%rd70+29120], %r112;
	wmma.mma.sync.aligned.row.row.m16n16k8.f32.tf32.tf32.f32 {%f354, %f353, %f352, %f351, %f350, %f349, %f348, %f347}, {%r129, %r130, %r131, %r132}, {%r149, %r150, %r151, %r152}, {%f243, %f244, %f245, %f246, %f247, %f248, %f249, %f250};
	wmma.mma.sync.aligned.row.row.m16n16k8.f32.tf32.tf32.f32 {%f379, %f380, %f381, %f382, %f383, %f384, %f385, %f386}, {%r133, %r134, %r135, %r136}, {%r149, %r150, %r151, %r152}, {%f251, %f252, %f253, %f254, %f255, %f256, %f257, %f258};
	// begin inline asm
	cp.async.wait_group 0;
	// end inline asm
	bar.sync 	0;
	add.s32 	%r161, %r161, 1;
	setp.eq.s32 	%p27, %r161, 0;
	add.s32 	%r160, %r160, %r21;
	add.s32 	%r159, %r159, 16;
	add.s32 	%r158, %r158, 16;
	add.s32 	%r157, %r157, 16;
	@%p27 bra 	$L__BB0_20;
	bra.uni 	$L__BB0_10;
$L__BB0_20:
	add.s32 	%r24, %r5, %r2;
	add.s32 	%r25, %r6, %r3;
	setp.lt.s32 	%p28, %r24, %r47;
	mul.lo.s32 	%r26, %r24, %r48;
	setp.lt.s32 	%p29, %r25, %r48;
	and.pred  	%p30, %p28, %p29;
	@%p30 bra 	$L__BB0_21;
	bra.uni 	$L__BB0_22;
$L__BB0_21:
	add.s32 	%r154, %r25, %r26;
	mul.wide.s32 	%rd71, %r154, 4;
	add.s64 	%rd72, %rd10, %rd71;
	wmma.store.d.sync.aligned.row.m16n16k8.f32 	[%rd72], {%f378, %f377, %f376, %f375, %f374, %f373, %f372, %f371}, %r48;
$L__BB0_22:
	setp.ge.s32 	%p31, %r24, %r47;
	add.s32 	%r42, %r25, 16;
	setp.ge.s32 	%p32, %r42, %r48;
	cvt.s64.s32 	%rd73, %r26;
	cvt.s64.s32 	%rd5, %r25;
	add.s64 	%rd74, %rd5, %rd73;
	shl.b64 	%rd75, %rd74, 2;
	add.s64 	%rd6, %rd10, %rd75;
	or.pred  	%p33, %p31, %p32;
	@%p33 bra 	$L__BB0_24;
	wmma.store.d.sync.aligned.row.m16n16k8.f32 	[%rd6+64], {%f370, %f369, %f368, %f367, %f366, %f365, %f364, %f363}, %r48;
$L__BB0_24:
	setp.ge.s32 	%p34, %r24, %r47;
	add.s32 	%r43, %r25, 32;
	setp.ge.s32 	%p35, %r43, %r48;
	or.pred  	%p36, %p34, %p35;
	@%p36 bra 	$L__BB0_26;
	wmma.store.d.sync.aligned.row.m16n16k8.f32 	[%rd6+128], {%f362, %f361, %f360, %f359, %f358, %f357, %f356, %f355}, %r48;
$L__BB0_26:
	setp.ge.s32 	%p37, %r24, %r47;
	add.s32 	%r44, %r25, 48;
	setp.ge.s32 	%p38, %r44, %r48;
	or.pred  	%p39, %p37, %p38;
	@%p39 bra 	$L__BB0_28;
	wmma.store.d.sync.aligned.row.m16n16k8.f32 	[%rd6+192], {%f354, %f353, %f352, %f351, %f350, %f349, %f348, %f347}, %r48;
$L__BB0_28:
	setp.ge.s32 	%p40, %r25, %r48;
	add.s32 	%r45, %r24, 16;
	setp.ge.s32 	%p41, %r45, %r47;
	shl.b32 	%r155, %r48, 4;
	add.s32 	%r46, %r26, %r155;
	or.pred  	%p42, %p41, %p40;
	@%p42 bra 	$L__BB0_30;
	add.s32 	%r156, %r25, %r46;
	mul.wide.s32 	%rd76, %r156, 4;
	add.s64 	%rd77, %rd10, %rd76;
	wmma.store.d.sync.aligned.row.m16n16k8.f32 	[%rd77], {%f346, %f345, %f344, %f343, %f342, %f341, %f340, %f339}, %r48;
$L__BB0_30:
	setp.ge.s32 	%p43, %r45, %r47;
	setp.ge.s32 	%p44, %r42, %r48;
	cvt.s64.s32 	%rd78, %r46;
	add.s64 	%rd79, %rd5, %rd78;
	shl.b64 	%rd80, %rd79, 2;
	add.s64 	%rd7, %rd10, %rd80;
	or.pred  	%p45, %p43, %p44;
	@%p45 bra 	$L__BB0_32;
	wmma.store.d.sync.aligned.row.m16n16k8.f32 	[%rd7+64], {%f338, %f337, %f336, %f335, %f334, %f333, %f332, %f331}, %r48;
$L__BB0_32:
	setp.ge.s32 	%p46, %r45, %r47;
	setp.ge.s32 	%p47, %r43, %r48;
	or.pred  	%p48, %p46, %p47;
	@%p48 bra 	$L__BB0_34;
	wmma.store.d.sync.aligned.row.m16n16k8.f32 	[%rd7+128], {%f330, %f329, %f328, %f327, %f326, %f325, %f324, %f323}, %r48;
$L__BB0_34:
	setp.ge.s32 	%p49, %r45, %r47;
	setp.ge.s32 	%p50, %r44, %r48;
	or.pred  	%p51, %p49, %p50;
	@%p51 bra 	$L__BB0_36;
	wmma.store.d.sync.aligned.row.m16n16k8.f32 	[%rd7+192], {%f379, %f380, %f381, %f382, %f383, %f384, %f385, %f386}, %r48;
$L__BB0_36:
	ret;

}


// ===== COMPILED SASS (sm_100) =====

	.target	sm_100

	.elftype	@"ET_EXEC"


//--------------------- .note.nv.tkinfo           --------------------------
	.section	.note.nv.tkinfo,"",@"SHT_NOTE"
	.sectionflags	@"SHF_NOTE_NV_TKINFO"
	.tkinfo
        /*0018*/ 	.word	0x00000002
        /*0030*/ 	.string	""
        /*0030*/ 	.string	"ptxas"
        /*0030*/ 	.string	"Cuda compilation tools, release 13.0, V13.0.88"
        /*0030*/ 	.string	"Build cuda_13.0.r13.0/compiler.36424714_0"
        /*0030*/ 	.string	"-arch sm_100 -m 64 "



//--------------------- .note.nv.cuinfo           --------------------------
	.section	.note.nv.cuinfo,"",@"SHT_NOTE"
	.sectionflags	@"SHF_NOTE_NV_CUINFO"
        /*0018*/ 	.short	0x0002
        /*001a*/ 	.short	0x0064
        /*001c*/ 	.short	0x0082
	.zero		2


//--------------------- .nv.info                  --------------------------
	.section	.nv.info,"",@"SHT_CUDA_INFO"
	.align	4


	//----- nvinfo : EIATTR_REGCOUNT
	.align		4
        /*0000*/ 	.byte	0x04, 0x2f
        /*0002*/ 	.short	(.L_1 - .L_0)
	.align		4
.L_0:
        /*0004*/ 	.word	index@(_ZN8pygpukit3ops7tf32_v220sgemm_tf32_v2_kernelEPKfS3_Pfiii)
        /*0008*/ 	.word	0x00000080


	//----- nvinfo : EIATTR_FRAME_SIZE
	.align		4
.L_1:
        /*000c*/ 	.byte	0x04, 0x11
        /*000e*/ 	.short	(.L_3 - .L_2)
	.align		4
.L_2:
        /*0010*/ 	.word	index@(_ZN8pygpukit3ops7tf32_v220sgemm_tf32_v2_kernelEPKfS3_Pfiii)
        /*0014*/ 	.word	0x00000000


	//----- nvinfo : EIATTR_MIN_STACK_SIZE
	.align		4
.L_3:
        /*0018*/ 	.byte	0x04, 0x12
        /*001a*/ 	.short	(.L_5 - .L_4)
	.align		4
.L_4:
        /*001c*/ 	.word	index@(_ZN8pygpukit3ops7tf32_v220sgemm_tf32_v2_kernelEPKfS3_Pfiii)
        /*0020*/ 	.word	0x00000000
.L_5:


//--------------------- .nv.compat                --------------------------
	.section	.nv.compat,"",@"SHT_CUDA_COMPAT_INFO"
	.align	4
        /*0000*/ 	.byte	0x02, 0x09, 0x00, 0x00, 0x02, 0x02, 0x01, 0x00, 0x02, 0x05, 0x05, 0x00, 0x03, 0x07, 0x01, 0x01
        /*0010*/ 	.byte	0x02, 0x03, 0x00, 0x00, 0x02, 0x06, 0x01, 0x00, 0x04, 0x0b, 0x08, 0x00, 0x09, 0x00, 0x00, 0x00
        /*0020*/ 	.byte	0x00, 0x00, 0x00, 0x00


//--------------------- .nv.info._ZN8pygpukit3ops7tf32_v220sgemm_tf32_v2_kernelEPKfS3_Pfiii --------------------------
	.section	.nv.info._ZN8pygpukit3ops7tf32_v220sgemm_tf32_v2_kernelEPKfS3_Pfiii,"",@"SHT_CUDA_INFO"
	.sectionflags	@""
	.align	4


	//----- nvinfo : EIATTR_CUDA_API_VERSION
	.align		4
        /*0000*/ 	.byte	0x04, 0x37
        /*0002*/ 	.short	(.L_7 - .L_6)
.L_6:
        /*0004*/ 	.word	0x00000082


	//----- nvinfo : EIATTR_KPARAM_INFO
	.align		4
.L_7:
        /*0008*/ 	.byte	0x04, 0x17
        /*000a*/ 	.short	(.L_9 - .L_8)
.L_8:
        /*000c*/ 	.word	0x00000000
        /*0010*/ 	.short	0x0005
        /*0012*/ 	.short	0x0020
        /*0014*/ 	.byte	0x00, 0xf0, 0x11, 0x00


	//----- nvinfo : EIATTR_KPARAM_INFO
	.align		4
.L_9:
        /*0018*/ 	.byte	0x04, 0x17
        /*001a*/ 	.short	(.L_11 - .L_10)
.L_10:
        /*001c*/ 	.word	0x00000000
        /*0020*/ 	.short	0x0004
        /*0022*/ 	.short	0x001c
        /*0024*/ 	.byte	0x00, 0xf0, 0x11, 0x00


	//----- nvinfo : EIATTR_KPARAM_INFO
	.align		4
.L_11:
        /*0028*/ 	.byte	0x04, 0x17
        /*002a*/ 	.short	(.L_13 - .L_12)
.L_12:
        /*002c*/ 	.word	0x00000000
        /*0030*/ 	.short	0x0003
        /*0032*/ 	.short	0x0018
        /*0034*/ 	.byte	0x00, 0xf0, 0x11, 0x00


	//----- nvinfo : EIATTR_KPARAM_INFO
	.align		4
.L_13:
        /*0038*/ 	.byte	0x04, 0x17
        /*003a*/ 	.short	(.L_15 - .L_14)
.L_14:
        /*003c*/ 	.word	0x00000000
        /*0040*/ 	.short	0x0002
        /*0042*/ 	.short	0x0010
        /*0044*/ 	.byte	0x00, 0xf5, 0x21, 0x00


	//----- nvinfo : EIATTR_KPARAM_INFO
	.align		4
.L_15:
        /*0048*/ 	.byte	0x04, 0x17
        /*004a*/ 	.short	(.L_17 - .L_16)
.L_16:
        /*004c*/ 	.word	0x00000000
        /*0050*/ 	.short	0x0001
        /*0052*/ 	.short	0x0008
        /*0054*/ 	.byte	0x00, 0xf5, 0x21, 0x00


	//----- nvinfo : EIATTR_KPARAM_INFO
	.align		4
.L_17:
        /*0058*/ 	.byte	0x04, 0x17
        /*005a*/ 	.short	(.L_19 - .L_18)
.L_18:
        /*005c*/ 	.word	0x00000000
        /*0060*/ 	.short	0x0000
        /*0062*/ 	.short	0x0000
        /*0064*/ 	.byte	0x00, 0xf5, 0x21, 0x00


	//----- nvinfo : EIATTR_SPARSE_MMA_MASK
	.align		4
.L_19:
        /*0068*/ 	.byte	0x03, 0x50
        /*006a*/ 	.short	0x0000


	//----- nvinfo : EIATTR_WMMA_USED
	.align		4
        /*006c*/ 	.byte	0x01, 0x2b
	.zero		2


	//----- nvinfo : EIATTR_MAXREG_COUNT
	.align		4
        /*0070*/ 	.byte	0x03, 0x1b
        /*0072*/ 	.short	0x0080


	//----- nvinfo : EIATTR_NUM_BARRIERS
	.align		4
        /*0074*/ 	.byte	0x02, 0x4c
        /*0076*/ 	.byte	0x01
	.zero		1


	//----- nvinfo : EIATTR_MERCURY_ISA_VERSION
	.align		4
        /*0078*/ 	.byte	0x03, 0x5f
        /*007a*/ 	.short	0x0101


	//----- nvinfo : EIATTR_VRC_CTA_INIT_COUNT
	.align		4
        /*007c*/ 	.byte	0x02, 0x4a
	.zero		1
	.zero		1


	//----- nvinfo : EIATTR_EXIT_INSTR_OFFSETS
	.align		4
        /*0080*/ 	.byte	0x04, 0x1c
        /*0082*/ 	.short	(.L_21 - .L_20)


	//   ....[0]....
.L_20:
        /*0084*/ 	.word	0x00003390


	//   ....[1]....
        /*0088*/ 	.word	0x00003480


	//----- nvinfo : EIATTR_MAX_THREADS
	.align		4
.L_21:
        /*008c*/ 	.byte	0x04, 0x05
        /*008e*/ 	.short	(.L_23 - .L_22)
.L_22:
        /*0090*/ 	.word	0x00000100
        /*0094*/ 	.word	0x00000001
        /*0098*/ 	.word	0x00000001


	//----- nvinfo : EIATTR_CRS_STACK_SIZE
	.align		4
.L_23:
        /*009c*/ 	.byte	0x04, 0x1e
        /*009e*/ 	.short	(.L_25 - .L_24)
.L_24:
        /*00a0*/ 	.word	0x00000000


	//----- nvinfo : EIATTR_CBANK_PARAM_SIZE
	.align		4
.L_25:
        /*00a4*/ 	.byte	0x03, 0x19
        /*00a6*/ 	.short	0x0024


	//----- nvinfo : EIATTR_PARAM_CBANK
	.align		4
        /*00a8*/ 	.byte	0x04, 0x0a
        /*00aa*/ 	.short	(.L_27 - .L_26)
	.align		4
.L_26:
        /*00ac*/ 	.word	index@(.nv.constant0._ZN8pygpukit3ops7tf32_v220sgemm_tf32_v2_kernelEPKfS3_Pfiii)
        /*00b0*/ 	.short	0x0380
        /*00b2*/ 	.short	0x0024


	//----- nvinfo : EIATTR_SW_WAR
	.align		4
.L_27:
        /*00b4*/ 	.byte	0x04, 0x36
        /*00b6*/ 	.short	(.L_29 - .L_28)
.L_28:
        /*00b8*/ 	.word	0x00000008
.L_29:


//--------------------- .nv.callgraph             --------------------------
	.section	.nv.callgraph,"",@"SHT_CUDA_CALLGRAPH"
	.align	4
	.sectionentsize	8
	.align		4
        /*0000*/ 	.word	0x00000000
	.align		4
        /*0004*/ 	.word	0xffffffff
	.align		4
        /*0008*/ 	.word	0x00000000
	.align		4
        /*000c*/ 	.word	0xfffffffe
	.align		4
        /*0010*/ 	.word	0x00000000
	.align		4
        /*0014*/ 	.word	0xfffffffd
	.align		4
        /*0018*/ 	.word	0x00000000
	.align		4
        /*001c*/ 	.word	0xfffffffc


//--------------------- .text._ZN8pygpukit3ops7tf32_v220sgemm_tf32_v2_kernelEPKfS3_Pfiii --------------------------
	.section	.text._ZN8pygpukit3ops7tf32_v220sgemm_tf32_v2_kernelEPKfS3_Pfiii,"ax",@progbits
	.align	128
        .global         _ZN8pygpukit3ops7tf32_v220sgemm_tf32_v2_kernelEPKfS3_Pfiii
        .type           _ZN8pygpukit3ops7tf32_v220sgemm_tf32_v2_kernelEPKfS3_Pfiii,@function
        .size           _ZN8pygpukit3ops7tf32_v220sgemm_tf32_v2_kernelEPKfS3_Pfiii,(.L_x_12 - _ZN8pygpukit3ops7tf32_v220sgemm_tf32_v2_kernelEPKfS3_Pfiii)
        .other          _ZN8pygpukit3ops7tf32_v220sgemm_tf32_v2_kernelEPKfS3_Pfiii,@"STO_CUDA_ENTRY STV_DEFAULT"
_ZN8pygpukit3ops7tf32_v220sgemm_tf32_v2_kernelEPKfS3_Pfiii:
.text._ZN8pygpukit3ops7tf32_v220sgemm_tf32_v2_kernelEPKfS3_Pfiii:
[----:B------:R-:W-:Y:S01]  /*0000*/  LDC R1, c[0x0][0x37c] ;  /* 0x0000df00ff017b82 */ /* 0x000fe20000000800 */
[----:B------:R-:W1:Y:S07]  /*0010*/  S2R R5, SR_TID.X ;  /* 0x0000000000057919 */ /* 0x000e6e0000002100 */
[----:B------:R-:W2:Y:S01]  /*0020*/  S2UR UR6, SR_CTAID.Y ;  /* 0x00000000000679c3 */ /* 0x000ea20000002600 */
[----:B------:R-:W3:Y:S01]  /*0030*/  LDCU UR14, c[0x0][0x3a0] ;  /* 0x00007400ff0e77ac */ /* 0x000ee20008000800 */
[----:B------:R-:W-:-:S02]  /*0040*/  CS2R R30, SRZ ;  /* 0x00000000001e7805 */ /* 0x000fc4000001ff00 */
[----:B------:R-:W-:Y:S02]  /*0050*/  CS2R R28, SRZ ;  /* 0x00000000001c7805 */ /* 0x000fe4000001ff00 */
[----:B------:R-:W-:Y:S01]  /*0060*/  CS2R R38, SRZ ;  /* 0x0000000000267805 */ /* 0x000fe2000001ff00 */
[----:B------:R-:W4:Y:S01]  /*0070*/  LDCU UR12, c[0x0][0x398] ;  /* 0x00007300ff0c77ac */ /* 0x000f220008000800 */
[----:B------:R-:W-:Y:S02]  /*0080*/  CS2R R36, SRZ ;  /* 0x0000000000247805 */ /* 0x000fe4000001ff00 */
[----:B------:R-:W-:Y:S01]  /*0090*/  CS2R R50, SRZ ;  /* 0x0000000000327805 */ /* 0x000fe2000001ff00 */
[----:B------:R-:W5:Y:S01]  /*00a0*/  S2UR UR7, SR_CTAID.X ;  /* 0x00000000000779c3 */ /* 0x000f620000002500 */
[----:B------:R-:W4:Y:S01]  /*00b0*/  LDCU UR4, c[0x0][0x39c] ;  /* 0x00007380ff0477ac */ /* 0x000f220008000800 */
[----:B------:R-:W-:Y:S02]  /*00c0*/  CS2R R48, SRZ ;  /* 0x0000000000307805 */ /* 0x000fe4000001ff00 */
[----:B------:R-:W-:-:S02]  /*00d0*/  CS2R R58, SRZ ;  /* 0x00000000003a7805 */ /* 0x000fc4000001ff00 */
[----:B------:R-:W-:Y:S01]  /*00e0*/  CS2R R56, SRZ ;  /* 0x0000000000387805 */ /* 0x000fe2000001ff00 */
[----:B------:R-:W4:Y:S01]  /*00f0*/  LDCU.64 UR10, c[0x0][0x358] ;  /* 0x00006b00ff0a77ac */ /* 0x000f220008000a00 */
[----:B------:R-:W-:Y:S02]  /*0100*/  CS2R R66, SRZ ;  /* 0x0000000000427805 */ /* 0x000fe4000001ff00 */
[----:B------:R-:W-:Y:S02]  /*0110*/  CS2R R64, SRZ ;  /* 0x0000000000407805 */ /* 0x000fe4000001ff00 */
[----:B------:R-:W-:Y:S02]  /*0120*/  CS2R R78, SRZ ;  /* 0x00000000004e7805 */ /* 0x000fe4000001ff00 */
[----:B------:R-:W-:Y:S02]  /*0130*/  CS2R R76, SRZ ;  /* 0x00000000004c7805 */ /* 0x000fe4000001ff00 */
[----:B------:R-:W-:Y:S01]  /*0140*/  CS2R R34, SRZ ;  /* 0x0000000000227805 */ /* 0x000fe2000001ff00 */
[----:B---3--:R-:W-:Y:S01]  /*0150*/  UISETP.GE.AND UP0, UPT, UR14, 0x10, UPT ;  /* 0x000000100e00788c */ /* 0x008fe2000bf06270 */
[----:B------:R-:W-:-:S02]  /*0160*/  CS2R R32, SRZ ;  /* 0x0000000000207805 */ /* 0x000fc4000001ff00 */
[----:B------:R-:W-:Y:S02]  /*0170*/  CS2R R46, SRZ ;  /* 0x00000000002e7805 */ /* 0x000fe4000001ff00 */
[----:B------:R-:W-:Y:S02]  /*0180*/  CS2R R44, SRZ ;  /* 0x00000000002c7805 */ /* 0x000fe4000001ff00 */
[----:B------:R-:W-:Y:S01]  /*0190*/  CS2R R54, SRZ ;  /* 0x0000000000367805 */ /* 0x000fe2000001ff00 */
[----:B--2---:R-:W-:Y:S01]  /*01a0*/  USHF.L.U32 UR6, UR6, 0x7, URZ ;  /* 0x0000000706067899 */ /* 0x004fe200080006ff */
[----:B------:R-:W-:Y:S02]  /*01b0*/  CS2R R52, SRZ ;  /* 0x0000000000347805 */ /* 0x000fe4000001ff00 */
[----:B------:R-:W-:Y:S02]  /*01c0*/  CS2R R62, SRZ ;  /* 0x00000000003e7805 */ /* 0x000fe4000001ff00 */
[----:B------:R-:W-:-:S02]  /*01d0*/  CS2R R60, SRZ ;  /* 0x00000000003c7805 */ /* 0x000fc4000001ff00 */
[----:B------:R-:W-:Y:S02]  /*01e0*/  CS2R R70, SRZ ;  /* 0x0000000000467805 */ /* 0x000fe4000001ff00 */
[----:B------:R-:W-:Y:S02]  /*01f0*/  CS2R R68, SRZ ;  /* 0x0000000000447805 */ /* 0x000fe4000001ff00 */
[----:B------:R-:W-:Y:S01]  /*0200*/  CS2R R40, SRZ ;  /* 0x0000000000287805 */ /* 0x000fe2000001ff00 */
[C---:B-1----:R-:W-:Y:S01]  /*0210*/  IMAD.SHL.U32 R98, R5.reuse, 0x8, RZ ;  /* 0x0000000805627824 */ /* 0x042fe200078e00ff */
[----:B-----5:R-:W-:Y:S01]  /*0220*/  USHF.L.U32 UR7, UR7, 0x7, URZ ;  /* 0x0000000707077899 */ /* 0x020fe200080006ff */
[--C-:B------:R-:W-:Y:S01]  /*0230*/  SHF.R.U32.HI R7, RZ, 0x1, R5.reuse ;  /* 0x00000001ff077819 */ /* 0x100fe20000011605 */
[----:B------:R-:W-:Y:S01]  /*0240*/  IMAD.SHL.U32 R124, R5, 0x2, RZ ;  /* 0x00000002057c7824 */ /* 0x000fe200078e00ff */
[----:B------:R-:W-:Y:S02]  /*0250*/  SHF.R.U32.HI R117, RZ, 0x4, R5 ;  /* 0x00000004ff757819 */ /* 0x000fe40000011605 */
[----:B------:R-:W-:-:S02]  /*0260*/  CS2R R42, SRZ ;  /* 0x00000000002a7805 */ /* 0x000fc4000001ff00 */
[C---:B------:R-:W-:Y:S02]  /*0270*/  LOP3.LUT R4, R98.reuse, 0x8, RZ, 0xc0, !PT ;  /* 0x0000000862047812 */ /* 0x040fe400078ec0ff */
[----:B------:R-:W-:Y:S02]  /*0280*/  CS2R R72, SRZ ;  /* 0x0000000000487805 */ /* 0x000fe4000001ff00 */
[----:B------:R-:W-:Y:S02]  /*0290*/  LOP3.LUT R98, R98, 0x78, RZ, 0xc0, !PT ;  /* 0x0000007862627812 */ /* 0x000fe400078ec0ff */
[----:B------:R-:W-:Y:S02]  /*02a0*/  CS2R R74, SRZ ;  /* 0x00000000004a7805 */ /* 0x000fe4000001ff00 */
[----:B------:R-:W-:Y:S01]  /*02b0*/  LOP3.LUT R125, R7, UR6, RZ, 0xfc, !PT ;  /* 0x00000006077d7c12 */ /* 0x000fe2000f8efcff */
[C---:B------:R-:W-:Y:S01]  /*02c0*/  VIADD R0, R4.reuse, 0x7 ;  /* 0x0000000704007836 */ /* 0x040fe20000000000 */
[----:B------:R-:W-:Y:S01]  /*02d0*/  LOP3.LUT R2, R4, 0x3, RZ, 0xfc, !PT ;  /* 0x0000000304027812 */ /* 0x000fe200078efcff */
[----:B------:R-:W-:Y:S01]  /*02e0*/  VIADD R20, R98, UR7 ;  /* 0x0000000762147c36 */ /* 0x000fe20008000000 */
[----:B------:R-:W-:-:S02]  /*02f0*/  LOP3.LUT R124, R124, 0x40, RZ, 0xc0, !PT ;  /* 0x000000407c7c7812 */ /* 0x000fc400078ec0ff */
[----:B------:R-:W-:Y:S01]  /*0300*/  ISETP.GE.AND P2, PT, R0, UR14, PT ;  /* 0x0000000e00007c0c */ /* 0x000fe2000bf46270 */
[C---:B------:R-:W-:Y:S01]  /*0310*/  VIADD R123, R20.reuse, 0x3 ;  /* 0x00000003147b7836 */ /* 0x040fe20000000000 */
[----:B----4-:R-:W-:Y:S01]  /*0320*/  MOV R0, UR4 ;  /* 0x0000000400007c02 */ /* 0x010fe20008000f00 */
[----:B------:R-:W-:Y:S01]  /*0330*/  VIADD R122, R20, 0x7 ;  /* 0x00000007147a7836 */ /* 0x000fe20000000000 */
[----:B------:R-:W-:Y:S01]  /*0340*/  ISETP.GE.OR P2, PT, R125, UR12, P2 ;  /* 0x0000000c7d007c0c */ /* 0x000fe20009746670 */
[----:B------:R-:W-:Y:S01]  /*0350*/  USHF.R.S32.HI UR4, URZ, 0x1f, UR14 ;  /* 0x0000001fff047899 */ /* 0x000fe2000801140e */
[----:B------:R-:W-:Y:S02]  /*0360*/  ISETP.GE.AND P0, PT, R123, R0, PT ;  /* 0x000000007b00720c */ /* 0x000fe40003f06270 */
[----:B------:R-:W-:Y:S01]  /*0370*/  ISETP.GE.AND P3, PT, R2, UR14, PT ;  /* 0x0000000e02007c0c */ /* 0x000fe2000bf66270 */
[----:B------:R-:W-:Y:S02]  /*0380*/  ULEA.HI UR4, UR4, UR14, URZ, 0x4 ;  /* 0x0000000e04047291 */ /* 0x000fe4000f8f20ff */
[----:B------:R-:W-:-:S02]  /*0390*/  ISETP.GE.OR P4, PT, R117, UR14, P0 ;  /* 0x0000000e75007c0c */ /* 0x000fc40008786670 */
[----:B------:R-:W-:Y:S02]  /*03a0*/  ISETP.GE.AND P1, PT, R122, R0, PT ;  /* 0x000000007a00720c */ /* 0x000fe40003f26270 */
[----:B------:R-:W-:Y:S02]  /*03b0*/  ISETP.GE.OR P3, PT, R125, UR12, P3 ;  /* 0x0000000c7d007c0c */ /* 0x000fe40009f66670 */
[----:B------:R-:W-:Y:S01]  /*03c0*/  ISETP.GE.OR P5, PT, R117, UR14, P1 ;  /* 0x0000000e75007c0c */ /* 0x000fe20008fa6670 */
[----:B------:R-:W1:Y:S01]  /*03d0*/  @!P2 S2R R3, SR_CgaCtaId ;  /* 0x000000000003a919 */ /* 0x000e620000008800 */
[----:B------:R-:W-:Y:S01]  /*03e0*/  @!P2 MOV R2, 0x400 ;  /* 0x000004000002a802 */ /* 0x000fe20000000f00 */
[----:B------:R-:W2:Y:S01]  /*03f0*/  @!P2 LDC.64 R24, c[0x0][0x380] ;  /* 0x0000e000ff18ab82 */ /* 0x000ea20000000a00 */
[----:B------:R-:W-:Y:S01]  /*0400*/  LOP3.LUT R82, R7, 0x60, RZ, 0xc0, !PT ;  /* 0x0000006007527812 */ /* 0x000fe200078ec0ff */
[----:B------:R-:W3:Y:S02]  /*0410*/  @!P2 S2R R11, SR_SWINHI ;  /* 0x00000000000ba919 */ /* 0x000ee40000002f00 */
[----:B------:R-:W-:Y:S01]  /*0420*/  @!P4 MOV R8, 0x400 ;  /* 0x000004000008c802 */ /* 0x000fe20000000f00 */
[----:B------:R-:W4:Y:S03]  /*0430*/  @!P4 S2R R13, SR_CgaCtaId ;  /* 0x00000000000dc919 */ /* 0x000f260000008800 */
[----:B------:R-:W-:Y:S01]  /*0440*/  @!P3 MOV R6, 0x400 ;  /* 0x000004000006b802 */ /* 0x000fe20000000f00 */
[----:B------:R-:W5:Y:S01]  /*0450*/  @!P3 LDC.64 R18, c[0x0][0x380] ;  /* 0x0000e000ff12bb82 */ /* 0x000f620000000a00 */
[----:B------:R-:W2:Y:S01]  /*0460*/  @!P4 S2R R17, SR_SWINHI ;  /* 0x000000000011c919 */ /* 0x000ea20000002f00 */
[----:B------:R-:W2:Y:S01]  /*0470*/  @!P3 S2R R9, SR_CgaCtaId ;  /* 0x000000000009b919 */ /* 0x000ea20000008800 */
[----:B------:R-:W2:Y:S01]  /*0480*/  @!P5 S2R R14, SR_CgaCtaId ;  /* 0x00000000000ed919 */ /* 0x000ea20000008800 */
[----:B------:R-:W5:Y:S01]  /*0490*/  @!P5 S2R R21, SR_SWINHI ;  /* 0x000000000015d919 */ /* 0x000f620000002f00 */
[----:B------:R-:W5:Y:S01]  /*04a0*/  @!P3 S2R R15, SR_SWINHI ;  /* 0x00000000000fb919 */ /* 0x000f620000002f00 */
[----:B-1----:R-:W-:-:S04]  /*04b0*/  @!P2 LEA R2, R3, R2, 0x18 ;  /* 0x000000020302a211 */ /* 0x002fc800078ec0ff */
[----:B------:R-:W-:Y:S02]  /*04c0*/  @!P2 MOV R2, R2 ;  /* 0x000000020002a202 */ /* 0x000fe40000000f00 */
[----:B---3--:R-:W-:Y:S01]  /*04d0*/  @!P2 MOV R3, R11 ;  /* 0x0000000b0003a202 */ /* 0x008fe20000000f00 */
[----:B------:R-:W-:Y:S01]  /*04e0*/  @!P2 IMAD R11, R7, 0x18, R4 ;  /* 0x00000018070ba824 */ /* 0x000fe200078e0204 */
[----:B----4-:R-:W-:-:S03]  /*04f0*/  @!P4 LEA R8, R13, R8, 0x18 ;  /* 0x000000080d08c211 */ /* 0x010fc600078ec0ff */
[----:B------:R-:W-:Y:S01]  /*0500*/  @!P2 IMAD.WIDE.U32 R2, R11, 0x4, R2 ;  /* 0x000000040b02a825 */ /* 0x000fe200078e0002 */
[----:B------:R-:W-:Y:S02]  /*0510*/  @!P5 MOV R13, 0x400 ;  /* 0x00000400000dd802 */ /* 0x000fe40000000f00 */
[----:B------:R-:W-:Y:S02]  /*0520*/  @!P4 MOV R10, R8 ;  /* 0x00000008000ac202 */ /* 0x000fe40000000f00 */
[----:B--2---:R-:W-:Y:S01]  /*0530*/  @!P4 MOV R11, R17 ;  /* 0x00000011000bc202 */ /* 0x004fe20000000f00 */
[----:B------:R-:W-:Y:S01]  /*0540*/  @!P2 IMAD R17, R125, UR14, RZ ;  /* 0x0000000e7d11ac24 */ /* 0x000fe2000f8e02ff */
[----:B------:R-:W-:Y:S02]  /*0550*/  @!P2 IADD3 R12, P6, PT, R2, 0x10, RZ ;  /* 0x00000010020ca810 */ /* 0x000fe40007fde0ff */
[----:B------:R-:W-:Y:S01]  /*0560*/  @!P3 LEA R6, R9, R6, 0x18 ;  /* 0x000000060906b211 */ /* 0x000fe200078ec0ff */
[----:B------:R-:W-:Y:S01]  /*0570*/  @!P4 IMAD R9, R117, 0x88, R98 ;  /* 0x000000887509c824 */ /* 0x000fe200078e0262 */
[----:B------:R-:W-:Y:S01]  /*0580*/  @!P5 LEA R8, R14, R13, 0x18 ;  /* 0x0000000d0e08d211 */ /* 0x000fe200078ec0ff */
[----:B------:R-:W-:Y:S01]  /*0590*/  @!P2 IMAD.X R13, RZ, RZ, R3, P6 ;  /* 0x000000ffff0da224 */ /* 0x000fe200030e0603 */
[----:B------:R-:W-:Y:S01]  /*05a0*/  @!P2 IADD3 R22, P6, PT, R17, R4, RZ ;  /* 0x000000041116a210 */ /* 0x000fe20007fde0ff */
[----:B------:R-:W-:Y:S01]  /*05b0*/  @!P4 IMAD.WIDE.U32 R10, R9, 0x4, R10 ;  /* 0x00000004090ac825 */ /* 0x000fe200078e000a */
[----:B------:R-:W1:Y:S01]  /*05c0*/  LDC.64 R2, c[0x0][0x388] ;  /* 0x0000e200ff027b82 */ /* 0x000e620000000a00 */
[----:B------:R-:W-:-:S02]  /*05d0*/  @!P5 MOV R8, R8 ;  /* 0x000000080008d202 */ /* 0x000fc40000000f00 */
[----:B-----5:R-:W-:Y:S01]  /*05e0*/  @!P5 MOV R9, R21 ;  /* 0x000000150009d202 */ /* 0x020fe20000000f00 */
[----:B------:R-:W-:Y:S01]  /*05f0*/  @!P5 IMAD R17, R117, 0x88, R98 ;  /* 0x000000887511d824 */ /* 0x000fe200078e0262 */
[----:B------:R-:W-:Y:S01]  /*0600*/  @!P2 IADD3.X R23, PT, PT, RZ, RZ, RZ, P6, !PT ;  /* 0x000000ffff17a210 */ /* 0x000fe200037fe4ff */
[----:B------:R-:W-:Y:S01]  /*0610*/  @!P3 IMAD R21, R7, 0x18, R4 ;  /* 0x000000180715b824 */ /* 0x000fe200078e0204 */
[C---:B------:R-:W-:Y:S01]  /*0620*/  @!P2 LEA R14, P6, R22.reuse, R24, 0x2 ;  /* 0x00000018160ea211 */ /* 0x040fe200078c10ff */
[----:B------:R-:W-:Y:S01]  /*0630*/  @!P5 IMAD.WIDE.U32 R16, R17, 0x4, R8 ;  /* 0x000000041110d825 */ /* 0x000fe200078e0008 */
[----:B------:R-:W-:Y:S02]  /*0640*/  @!P3 MOV R8, R6 ;  /* 0x000000060008b202 */ /* 0x000fe40000000f00 */
[----:B------:R-:W-:Y:S02]  /*0650*/  @!P3 MOV R9, R15 ;  /* 0x0000000f0009b202 */ /* 0x000fe40000000f00 */
[----:B------:R-:W-:-:S02]  /*0660*/  @!P2 LEA.HI.X R15, R22, R25, R23, 0x2, P6 ;  /* 0x00000019160fa211 */ /* 0x000fc400030f1417 */
[----:B------:R-:W-:Y:S02]  /*0670*/  CS2R R22, SRZ ;  /* 0x0000000000167805 */ /* 0x000fe4000001ff00 */
[----:B------:R-:W-:Y:S01]  /*0680*/  @!P4 IADD3 R10, P6, PT, R10, 0x6000, RZ ;  /* 0x000060000a0ac810 */ /* 0x000fe20007fde0ff */
[----:B------:R-:W-:Y:S01]  /*0690*/  @!P3 IMAD.WIDE.U32 R8, R21, 0x4, R8 ;  /* 0x000000041508b825 */ /* 0x000fe200078e0008 */
[----:B------:R-:W-:-:S03]  /*06a0*/  @!P2 MOV R27, R12 ;  /* 0x0000000c001ba202 */ /* 0x000fc60000000f00 */
[----:B------:R-:W-:Y:S01]  /*06b0*/  @!P4 IMAD.X R11, RZ, RZ, R11, P6 ;  /* 0x000000ffff0bc224 */ /* 0x000fe200030e060b */
[----:B------:R-:W-:Y:S01]  /*06c0*/  @!P5 IADD3 R16, P6, PT, R16, 0x6010, RZ ;  /* 0x000060101010d810 */ /* 0x000fe20007fde0ff */
[----:B------:R-:W-:Y:S01]  /*06d0*/  IMAD R13, R117, R0, R20 ;  /* 0x00000000750d7224 */ /* 0x000fe200078e0214 */
[----:B------:R-:W-:Y:S01]  /*06e0*/  @!P3 MOV R25, R8 ;  /* 0x000000080019b202 */ /* 0x000fe20000000f00 */
[----:B------:R-:W-:Y:S01]  /*06f0*/  @!P3 IMAD R9, R125, UR14, R4 ;  /* 0x0000000e7d09bc24 */ /* 0x000fe2000f8e0204 */
[----:B------:R-:W-:Y:S01]  /*0700*/  CS2R R20, SRZ ;  /* 0x0000000000147805 */ /* 0x000fe2000001ff00 */
[----:B------:R-:W-:Y:S02]  /*0710*/  @!P5 IMAD.X R17, RZ, RZ, R17, P6 ;  /* 0x000000ffff11d224 */ /* 0x000fe400030e0611 */
[----:B------:R-:W-:Y:S01]  /*0720*/  @!P3 IMAD.WIDE.U32 R8, R9, 0x4, R18 ;  /* 0x000000040908b825 */ /* 0x000fe200078e0012 */
[----:B------:R-:W-:Y:S02]  /*0730*/  @!P4 MOV R19, R10 ;  /* 0x0000000a0013c202 */ /* 0x000fe40000000f00 */
[----:B------:R-:W-:Y:S01]  /*0740*/  @!P5 MOV R17, R16 ;  /* 0x000000100011d202 */ /* 0x000fe20000000f00 */
[----:B-1----:R-:W-:Y:S01]  /*0750*/  IMAD.WIDE R10, R13, 0x4, R2 ;  /* 0x000000040d0a7825 */ /* 0x002fe200078e0202 */
[----:B------:R-:W-:Y:S01]  /*0760*/  @!PT LDS RZ, [RZ] ;  /* 0x00000000fffff984 */ /* 0x000fe20000000800 */
[----:B------:R-:W-:Y:S01]  /*0770*/  @!PT LDS RZ, [RZ] ;  /* 0x00000000fffff984 */ /* 0x000fe20000000800 */
[----:B------:R-:W-:Y:S01]  /*0780*/  @!PT LDS RZ, [RZ] ;  /* 0x00000000fffff984 */ /* 0x000fe20000000800 */
[----:B------:R1:W-:Y:S04]  /*0790*/  @!P3 LDGSTS.E.BYPASS.128 [R25], desc[UR10][R8.64] ;  /* 0x000000000819bfae */ /* 0x0003e8000b98180a */
[----:B------:R2:W-:Y:S04]  /*07a0*/  @!P2 LDGSTS.E.BYPASS.128 [R27], desc[UR10][R14.64+0x10] ;  /* 0x000000100e1bafae */ /* 0x0005e8000b98180a */
[----:B------:R3:W-:Y:S04]  /*07b0*/  @!P4 LDGSTS.E.BYPASS.128 [R19], desc[UR10][R10.64] ;  /* 0x000000000a13cfae */ /* 0x0007e8000b98180a */
[----:B------:R4:W-:Y:S01]  /*07c0*/  @!P5 LDGSTS.E.BYPASS.128 [R17], desc[UR10][R10.64+0x10] ;  /* 0x000000100a11dfae */ /* 0x0009e2000b98180a */
[----:B-1----:R-:W-:-:S03]  /*07d0*/  CS2R R24, SRZ ;  /* 0x0000000000187805 */ /* 0x002fc6000001ff00 */
[----:B------:R-:W0:Y:S01]  /*07e0*/  LDGDEPBAR ;  /* 0x00000000000079af */ /* 0x000e220000000000 */
[----:B--2---:R-:W-:Y:S02]  /*07f0*/  CS2R R26, SRZ ;  /* 0x00000000001a7805 */ /* 0x004fe4000001ff00 */
[----:B---3--:R-:W-:Y:S02]  /*0800*/  CS2R R18, SRZ ;  /* 0x0000000000127805 */ /* 0x008fe4000001ff00 */
[----:B----4-:R-:W-:Y:S01]  /*0810*/  CS2R R16, SRZ ;  /* 0x0000000000107805 */ /* 0x010fe2000001ff00 */
[----:B------:R-:W-:-:S04]  /*0820*/  DEPBAR.LE SB0, 0x0 ;  /* 0x000080000000791a */ /* 0x000fc80000000000 */
[----:B------:R-:W-:Y:S06]  /*0830*/  BAR.SYNC.DEFER_BLOCKING 0x0 ;  /* 0x0000000000007b1d */ /* 0x000fec0000010000 */
[----:B------:R-:W-:Y:S05]  /*0840*/  BRA.U !UP0, `(.L_x_0) ;  /* 0x0000002108887547 */ /* 0x000fea000b800000 */
[----:B------:R-:W1:Y:S01]  /*0850*/  S2R R6, SR_CgaCtaId ;  /* 0x0000000000067919 */ /* 0x000e620000008800 */
[----:B------:R-:W-:Y:S01]  /*0860*/  MOV R5, 0x400 ;  /* 0x0000040000057802 */ /* 0x000fe20000000f00 */
[----:B------:R-:W-:Y:S01]  /*0870*/  USHF.R.S32.HI UR8, URZ, 0x4, UR4 ;  /* 0x00000004ff087899 */ /* 0x000fe20008011404 */
[C---:B------:R-:W-:Y:S01]  /*0880*/  IADD3 R114, PT, PT, R117.reuse, 0x10, RZ ;  /* 0x0000001075727810 */ /* 0x040fe20007ffe0ff */
[----:B------:R-:W2:Y:S01]  /*0890*/  S2R R8, SR_SWINHI ;  /* 0x0000000000087919 */ /* 0x000ea20000002f00 */
[----:B------:R-:W-:Y:S01]  /*08a0*/  IMAD R117, R117, 0x88, R98 ;  /* 0x0000008875757824 */ /* 0x000fe200078e0262 */
[----:B------:R-:W-:Y:S01]  /*08b0*/  UISETP.GT.AND UP0, UPT, UR8, 0x1, UPT ;  /* 0x000000010800788c */ /* 0x000fe2000bf04270 */
[--C-:B------:R-:W-:Y:S01]  /*08c0*/  IMAD R118, R7, 0x18, R4.reuse ;  /* 0x0000001807767824 */ /* 0x100fe200078e0204 */
[----:B------:R-:W3:Y:S01]  /*08d0*/  S2R R9, SR_LANEID ;  /* 0x0000000000097919 */ /* 0x000ee20000000000 */
[----:B------:R-:W-:Y:S01]  /*08e0*/  LOP3.LUT R110, R4, 0x10, RZ, 0xfc, !PT ;  /* 0x00000010046e7812 */ /* 0x000fe200078efcff */
[----:B------:R-:W-:Y:S01]  /*08f0*/  IMAD R95, R125, UR14, R4 ;  /* 0x0000000e7d5f7c24 */ /* 0x000fe2000f8e0204 */
[----:B-1----:R-:W-:-:S04]  /*0900*/  LEA R5, R6, R5, 0x18 ;  /* 0x0000000506057211 */ /* 0x002fc800078ec0ff */
[----:B------:R-:W-:Y:S02]  /*0910*/  MOV R22, R5 ;  /* 0x0000000500167202 */ /* 0x000fe40000000f00 */
[----:B--2---:R-:W-:Y:S01]  /*0920*/  MOV R23, R8 ;  /* 0x0000000800177202 */ /* 0x004fe20000000f00 */
[----:B------:R-:W-:Y:S01]  /*0930*/  IMAD R5, R114, R0, UR7 ;  /* 0x0000000772057e24 */ /* 0x000fe2000f8e0200 */
[----:B---3--:R-:W-:Y:S01]  /*0940*/  SHF.R.U32.HI R10, RZ, 0x2, R9 ;  /* 0x00000002ff0a7819 */ /* 0x008fe20000011609 */
[----:B------:R-:W-:Y:S01]  /*0950*/  IMAD.WIDE.U32 R46, R124, 0x4, R22 ;  /* 0x000000047c2e7825 */ /* 0x000fe200078e0016 */
[----:B------:R-:W-:-:S03]  /*0960*/  LOP3.LUT R9, R9, 0x3, RZ, 0xc0, !PT ;  /* 0x0000000309097812 */ /* 0x000fc600078ec0ff */
[----:B------:R-:W-:Y:S01]  /*0970*/  IMAD.IADD R98, R98, 0x1, R5 ;  /* 0x0000000162627824 */ /* 0x000fe200078e0205 */
[----:B------:R-:W-:Y:S01]  /*0980*/  IADD3 R12, P2, PT, R46, 0x6000, RZ ;  /* 0x000060002e0c7810 */ /* 0x000fe20007f5e0ff */
[----:B------:R-:W-:Y:S02]  /*0990*/  IMAD R5, R10, 0x18, R9 ;  /* 0x000000180a057824 */ /* 0x000fe400078e0209 */
[----:B------:R-:W-:Y:S02]  /*09a0*/  IMAD R10, R9, 0x88, R10 ;  /* 0x00000088090a7824 */ /* 0x000fe400078e020a */
[----:B------:R-:W-:Y:S02]  /*09b0*/  IMAD.X R13, RZ, RZ, R47, P2 ;  /* 0x000000ffff0d7224 */ /* 0x000fe400010e062f */
[----:B------:R-:W-:Y:S01]  /*09c0*/  IMAD.WIDE R80, R10, 0x4, R12 ;  /* 0x000000040a507825 */ /* 0x000fe200078e020c */
[----:B------:R-:W-:Y:S06]  /*09d0*/  BRA.U !UP0, `(.L_x_1) ;  /* 0x0000000108c07547 */ /* 0x000fec000b800000 */
[----:B------:R-:W1:Y:S01]  /*09e0*/  S2UR UR5, SR_CgaCtaId ;  /* 0x00000000000579c3 */ /* 0x000e620000008800 */
[C---:B------:R-:W-:Y:S01]  /*09f0*/  VIADD R4, R110.reuse, 0x3 ;  /* 0x000000036e047836 */ /* 0x040fe20000000000 */
[----:B------:R-:W-:Y:S01]  /*0a00*/  IADD3 R6, PT, PT, R110, 0x7, RZ ;  /* 0x000000076e067810 */ /* 0x000fe20007ffe0ff */
[----:B------:R-:W-:Y:S01]  /*0a10*/  UMOV UR4, 0x400 ;  /* 0x0000040000047882 */ /* 0x000fe20000000000 */
[----:B------:R-:W-:Y:S01]  /*0a20*/  ISETP.GE.OR P1, PT, R114, UR14, P1 ;  /* 0x0000000e72007c0c */ /* 0x000fe20008f26670 */
[----:B------:R-:W-:Y:S01]  /*0a30*/  IMAD.WIDE R2, R98, 0x4, R2 ;  /* 0x0000000462027825 */ /* 0x000fe200078e0202 */
[----:B------:R-:W-:Y:S02]  /*0a40*/  ISETP.GE.AND P2, PT, R4, UR14, PT ;  /* 0x0000000e04007c0c */ /* 0x000fe4000bf46270 */
[----:B------:R-:W2:Y:S01]  /*0a50*/  S2UR UR9, SR_SWINHI ;  /* 0x00000000000979c3 */ /* 0x000ea20000002f00 */
[----:B------:R-:W-:Y:S02]  /*0a60*/  ISETP.GE.AND P3, PT, R6, UR14, PT ;  /* 0x0000000e06007c0c */ /* 0x000fe4000bf66270 */
[----:B------:R-:W-:-:S02]  /*0a70*/  ISETP.GE.OR P2, PT, R125, UR12, P2 ;  /* 0x0000000c7d007c0c */ /* 0x000fc40009746670 */
[----:B------:R-:W-:Y:S02]  /*0a80*/  ISETP.GE.OR P3, PT, R125, UR12, P3 ;  /* 0x0000000c7d007c0c */ /* 0x000fe40009f66670 */
[----:B------:R-:W-:Y:S01]  /*0a90*/  ISETP.GE.OR P0, PT, R114, UR14, P0 ;  /* 0x0000000e72007c0c */ /* 0x000fe20008706670 */
[----:B-1----:R-:W-:-:S08]  /*0aa0*/  ULEA UR4, UR5, UR4, 0x18 ;  /* 0x0000000405047291 */ /* 0x002fd0000f8ec0ff */
[----:B------:R-:W1:Y:S01]  /*0ab0*/  @!P2 LDC.64 R18, c[0x0][0x380] ;  /* 0x0000e000ff12ab82 */ /* 0x000e620000000a00 */
[----:B------:R-:W-:Y:S01]  /*0ac0*/  UMOV UR4, UR4 ;  /* 0x0000000400047c82 */ /* 0x000fe20008000000 */
[----:B--2---:R-:W-:-:S06]  /*0ad0*/  UMOV UR5, UR9 ;  /* 0x0000000900057c82 */ /* 0x004fcc0008000000 */
[----:B------:R-:W2:Y:S01]  /*0ae0*/  @!P3 LDC.64 R20, c[0x0][0x380] ;  /* 0x0000e000ff14bb82 */ /* 0x000ea20000000a00 */
[----:B------:R-:W-:Y:S02]  /*0af0*/  UIADD3 UR9, UP0, UPT, UR4, 0x3000, URZ ;  /* 0x0000300004097890 */ /* 0x000fe4000ff1e0ff */
[----:B------:R-:W-:Y:S02]  /*0b00*/  UIADD3 UR13, UP1, UPT, UR4, 0x8200, URZ ;  /* 0x00008200040d7890 */ /* 0x000fe4000ff3e0ff */
[----:B------:R-:W-:Y:S02]  /*0b10*/  UIADD3.X UR12, UPT, UPT, URZ, UR5, URZ, UP0, !UPT ;  /* 0x00000005ff0c7290 */ /* 0x000fe400087fe4ff */
[----:B------:R-:W-:Y:S01]  /*0b20*/  UIADD3.X UR4, UPT, UPT, URZ, UR5, URZ, UP1, !UPT ;  /* 0x00000005ff047290 */ /* 0x000fe20008ffe4ff */
[----:B------:R-:W-:Y:S02]  /*0b30*/  IMAD.U32 R6, RZ, RZ, UR9 ;  /* 0x00000009ff067e24 */ /* 0x000fe4000f8e00ff */
[----:B------:R-:W-:-:S02]  /*0b40*/  IMAD.U32 R8, RZ, RZ, UR13 ;  /* 0x0000000dff087e24 */ /* 0x000fc4000f8e00ff */
[----:B------:R-:W-:Y:S01]  /*0b50*/  IMAD.U32 R7, RZ, RZ, UR12 ;  /* 0x0000000cff077e24 */ /* 0x000fe2000f8e00ff */
[----:B------:R-:W-:Y:S01]  /*0b60*/  MOV R9, UR4 ;  /* 0x0000000400097c02 */ /* 0x000fe20008000f00 */
[----:B------:R-:W-:-:S04]  /*0b70*/  @!P3 IMAD.WIDE.U32 R14, R118, 0x4, R6 ;  /* 0x00000004760eb825 */ /* 0x000fc800078e0006 */
[----:B------:R-:W-:Y:S01]  /*0b80*/  @!P2 IMAD.WIDE.U32 R6, R118, 0x4, R6 ;  /* 0x000000047606a825 */ /* 0x000fe200078e0006 */
[----:B------:R-:W-:-:S03]  /*0b90*/  @!P3 IADD3 R14, P4, PT, R14, 0x10, RZ ;  /* 0x000000100e0eb810 */ /* 0x000fc60007f9e0ff */
[----:B------:R-:W-:Y:S01]  /*0ba0*/  @!P1 IMAD.WIDE.U32 R16, R117, 0x4, R8 ;  /* 0x0000000475109825 */ /* 0x000fe200078e0008 */
[----:B------:R-:W-:-:S03]  /*0bb0*/  @!P2 MOV R11, R6 ;  /* 0x00000006000ba202 */ /* 0x000fc60000000f00 */
[----:B------:R-:W-:-:S04]  /*0bc0*/  @!P0 IMAD.WIDE.U32 R8, R117, 0x4, R8 ;  /* 0x0000000475088825 */ /* 0x000fc800078e0008 */
[----:B------:R-:W-:Y:S01]  /*0bd0*/  @!P3 IMAD.X R15, RZ, RZ, R15, P4 ;  /* 0x000000ffff0fb224 */ /* 0x000fe200020e060f */
[----:B------:R-:W-:Y:S01]  /*0be0*/  @!P1 IADD3 R16, P4, PT, R16, 0x10, RZ ;  /* 0x0000001010109810 */ /* 0x000fe20007f9e0ff */
[C---:B------:R-:W-:Y:S01]  /*0bf0*/  @!P2 VIADD R7, R95.reuse, 0x10 ;  /* 0x000000105f07a836 */ /* 0x040fe20000000000 */
[----:B------:R-:W-:Y:S01]  /*0c00*/  @!P0 MOV R25, R8 ;  /* 0x0000000800198202 */ /* 0x000fe20000000f00 */
[----:B------:R-:W-:Y:S01]  /*0c10*/  @!P3 VIADD R9, R95, 0x14 ;  /* 0x000000145f09b836 */ /* 0x000fe20000000000 */
[----:B------:R-:W-:Y:S01]  /*0c20*/  @!P1 IADD3.X R17, PT, PT, RZ, R17, RZ, P4, !PT ;  /* 0x00000011ff119210 */ /* 0x000fe200027fe4ff */
[----:B-1----:R-:W-:Y:S01]  /*0c30*/  @!P2 IMAD.WIDE.U32 R6, R7, 0x4, R18 ;  /* 0x000000040706a825 */ /* 0x002fe200078e0012 */
[----:B------:R-:W-:Y:S02]  /*0c40*/  @!P3 MOV R15, R14 ;  /* 0x0000000e000fb202 */ /* 0x000fe40000000f00 */
[----:B------:R-:W-:Y:S01]  /*0c50*/  @!P1 MOV R17, R16 ;  /* 0x0000001000119202 */ /* 0x000fe20000000f00 */
[----:B--2---:R-:W-:Y:S01]  /*0c60*/  @!P3 IMAD.WIDE R8, R9, 0x4, R20 ;  /* 0x000000040908b825 */ /* 0x004fe200078e0214 */
[----:B------:R-:W-:Y:S01]  /*0c70*/  @!PT LDS RZ, [RZ] ;  /* 0x00000000fffff984 */ /* 0x000fe20000000800 */
[----:B------:R-:W-:Y:S01]  /*0c80*/  @!PT LDS RZ, [RZ] ;  /* 0x00000000fffff984 */ /* 0x000fe20000000800 */
[----:B------:R-:W-:Y:S01]  /*0c90*/  @!PT LDS RZ, [RZ] ;  /* 0x00000000fffff984 */ /* 0x000fe20000000800 */
[----:B------:R1:W-:Y:S04]  /*0ca0*/  @!P2 LDGSTS.E.BYPASS.128 [R11], desc[UR10][R6.64] ;  /* 0x00000000060bafae */ /* 0x0003e8000b98180a */
[----:B------:R1:W-:Y:S04]  /*0cb0*/  @!P3 LDGSTS.E.BYPASS.128 [R15], desc[UR10][R8.64] ;  /* 0x00000000080fbfae */ /* 0x0003e8000b98180a */
[----:B------:R1:W-:Y:S04]  /*0cc0*/  @!P0 LDGSTS.E.BYPASS.128 [R25], desc[UR10][R2.64] ;  /* 0x0000000002198fae */ /* 0x0003e8000b98180a */
[----:B------:R1:W-:Y:S02]  /*0cd0*/  @!P1 LDGSTS.E.BYPASS.128 [R17], desc[UR10][R2.64+0x10] ;  /* 0x0000001002119fae */ /* 0x0003e4000b98180a */
.L_x_1:
[----:B-1----:R-:W-:Y:S01]  /*0ce0*/  IMAD R2, R82, 0x18, RZ ;  /* 0x0000001852027824 */ /* 0x002fe200078e02ff */
[----:B------:R-:W-:Y:S01]  /*0cf0*/  IADD3 R32, P0, PT, R46, 0x6040, RZ ;  /* 0x000060402e207810 */ /* 0x000fe20007f1e0ff */
[----:B------:R-:W-:Y:S01]  /*0d00*/  VIADD R11, R10, 0x220 ;  /* 0x000002200a0b7836 */ /* 0x000fe20000000000 */
[----:B------:R-:W2:Y:S01]  /*0d10*/  LD.E R80, desc[UR10][R80.64] ;  /* 0x0000000a50507980 */ /* 0x000ea2000c101900 */
[----:B------:R-:W-:Y:S01]  /*0d20*/  IMAD.WIDE.U32 R2, R2, 0x4, R22 ;  /* 0x0000000402027825 */ /* 0x000fe200078e0016 */
[----:B------:R-:W-:Y:S02]  /*0d30*/  IADD3.X R33, PT, PT, RZ, R47, RZ, P0, !PT ;  /* 0x0000002fff217210 */ /* 0x000fe400007fe4ff */
[----:B------:R-:W0:Y:S01]  /*0d40*/  LDGDEPBAR ;  /* 0x00000000000079af */ /* 0x000e220000000000 */
[----:B------:R-:W-:Y:S01]  /*0d50*/  IMAD.WIDE R14, R11, 0x4, R12 ;  /* 0x000000040b0e7825 */ /* 0x000fe200078e020c */
[----:B------:R-:W-:-:S03]  /*0d60*/  IADD3 R24, P0, PT, R2, 0x600, RZ ;  /* 0x0000060002187810 */ /* 0x000fc60007f1e0ff */
[----:B------:R-:W-:Y:S01]  /*0d70*/  VIADD R18, R10, 0x8 ;  /* 0x000000080a127836 */ /* 0x000fe20000000000 */
[----:B------:R1:W3:Y:S01]  /*0d80*/  LD.E R9, desc[UR10][R14.64] ;  /* 0x0000000a0e097980 */ /* 0x0002e2000c101900 */
[----:B------:R-:W-:Y:S02]  /*0d90*/  VIADD R55, R5, 0xc0 ;  /* 0x000000c005377836 */ /* 0x000fe40000000000 */
[----:B------:R-:W-:Y:S02]  /*0da0*/  IMAD.X R25, RZ, RZ, R3, P0 ;  /* 0x000000ffff197224 */ /* 0x000fe400000e0603 */
[----:B------:R-:W-:-:S04]  /*0db0*/  IMAD.WIDE R56, R18, 0x4, R12 ;  /* 0x0000000412387825 */ /* 0x000fc800078e020c */
[--C-:B------:R-:W-:Y:S02]  /*0dc0*/  IMAD.WIDE R6, R5, 0x4, R2.reuse ;  /* 0x0000000405067825 */ /* 0x100fe400078e0202 */
[----:B------:R-:W4:Y:S02]  /*0dd0*/  LD.E R56, desc[UR10][R56.64] ;  /* 0x0000000a38387980 */ /* 0x000f24000c101900 */
[----:B-1----:R-:W-:Y:S02]  /*0de0*/  IMAD.WIDE R14, R55, 0x4, R2 ;  /* 0x00000004370e7825 */ /* 0x002fe400078e0202 */
[----:B------:R1:W2:Y:S02]  /*0df0*/  LD.E R40, desc[UR10][R6.64] ;  /* 0x0000000a06287980 */ /* 0x0002a4000c101900 */
[--C-:B------:R-:W-:Y:S02]  /*0e00*/  IMAD.WIDE R26, R5, 0x4, R24.reuse ;  /* 0x00000004051a7825 */ /* 0x100fe400078e0218 */
[----:B------:R-:W2:Y:S02]  /*0e10*/  LD.E R41, desc[UR10][R14.64] ;  /* 0x0000000a0e297980 */ /* 0x000ea4000c101900 */
[----:B------:R-:W-:-:S02]  /*0e20*/  IMAD.WIDE R28, R55, 0x4, R24 ;  /* 0x00000004371c7825 */ /* 0x000fc400078e0218 */
[----:B------:R-:W5:Y:S02]  /*0e30*/  LD.E R34, desc[UR10][R26.64] ;  /* 0x0000000a1a227980 */ /* 0x000f64000c101900 */
[C---:B------:R-:W-:Y:S02]  /*0e40*/  VIADD R17, R10.reuse, 0x228 ;  /* 0x000002280a117836 */ /* 0x040fe40000000000 */
[----:B------:R-:W5:Y:S01]  /*0e50*/  LD.E R35, desc[UR10][R28.64] ;  /* 0x0000000a1c237980 */ /* 0x000f62000c101900 */
[----:B------:R-:W-:-:S04]  /*0e60*/  IMAD.WIDE R48, R10, 0x4, R32 ;  /* 0x000000040a307825 */ /* 0x000fc800078e0220 */
[----:B------:R-:W-:Y:S01]  /*0e70*/  IMAD.WIDE R12, R17, 0x4, R12 ;  /* 0x00000004110c7825 */ /* 0x000fe200078e020c */
[----:B-1----:R-:W-:Y:S01]  /*0e80*/  IADD3 R6, P0, PT, R46, 0x6080, RZ ;  /* 0x000060802e067810 */ /* 0x002fe20007f1e0ff */
[----:B------:R1:W3:Y:S01]  /*0e90*/  LD.E R48, desc[UR10][R48.64] ;  /* 0x0000000a30307980 */ /* 0x0002e2000c101900 */
[----:B------:R-:W-:Y:S01]  /*0ea0*/  IADD3 R30, P1, PT, R2, 0x20, RZ ;  /* 0x00000020021e7810 */ /* 0x000fe20007f3e0ff */
[----:B------:R-:W-:Y:S02]  /*0eb0*/  IMAD.WIDE R20, R11, 0x4, R32 ;  /* 0x000000040b147825 */ /* 0x000fe400078e0220 */
[----:B------:R1:W3:Y:S02]  /*0ec0*/  LD.E R8, desc[UR10][R12.64] ;  /* 0x0000000a0c087980 */ /* 0x0002e4000c101900 */
[C---:B------:R-:W-:Y:S02]  /*0ed0*/  VIADD R19, R5.reuse, 0x4 ;  /* 0x0000000405137836 */ /* 0x040fe40000000000 */
[----:B------:R-:W-:Y:S01]  /*0ee0*/  IMAD.X R7, RZ, RZ, R47, P0 ;  /* 0x000000ffff077224 */ /* 0x000fe200000e062f */
[----:B------:R1:W3:Y:S02]  /*0ef0*/  LD.E R23, desc[UR10][R20.64] ;  /* 0x0000000a14177980 */ /* 0x0002e4000c101900 */
[----:B-1----:R-:W-:-:S02]  /*0f00*/  IADD3 R49, PT, PT, R5, 0xc4, RZ ;  /* 0x000000c405317810 */ /* 0x002fc40007ffe0ff */
[----:B------:R-:W-:Y:S01]  /*0f10*/  IADD3 R12, P2, PT, R2, 0x620, RZ ;  /* 0x00000620020c7810 */ /* 0x000fe20007f5e0ff */
[----:B------:R-:W-:Y:S02]  /*0f20*/  IMAD.X R31, RZ, RZ, R3, P1 ;  /* 0x000000ffff1f7224 */ /* 0x000fe400008e0603 */
[----:B------:R-:W-:-:S04]  /*0f30*/  IMAD.WIDE R14, R19, 0x4, R24 ;  /* 0x00000004130e7825 */ /* 0x000fc800078e0218 */
[----:B------:R-:W-:Y:S01]  /*0f40*/  IMAD.WIDE R20, R19, 0x4, R2 ;  /* 0x0000000413147825 */ /* 0x000fe200078e0202 */
[----:B------:R-:W3:Y:S03]  /*0f50*/  LD.E R66, desc[UR10][R14.64] ;  /* 0x0000000a0e427980 */ /* 0x000ee6000c101900 */
[----:B------:R-:W-:Y:S01]  /*0f60*/  IMAD.X R13, RZ, RZ, R3, P2 ;  /* 0x000000ffff0d7224 */ /* 0x000fe200010e0603 */
[----:B------:R-:W3:Y:S01]  /*0f70*/  LD.E R74, desc[UR10][R20.64] ;  /* 0x0000000a144a7980 */ /* 0x000ee2000c101900 */
[----:B------:R-:W-:-:S04]  /*0f80*/  IMAD.WIDE R36, R18, 0x4, R32 ;  /* 0x0000000412247825 */ /* 0x000fc800078e0220 */
[C---:B------:R-:W-:Y:S02]  /*0f90*/  IMAD.WIDE R2, R49.reuse, 0x4, R2 ;  /* 0x0000000431027825 */ /* 0x040fe400078e0202 */
[----:B------:R-:W3:Y:S02]  /*0fa0*/  LD.E R36, desc[UR10][R36.64] ;  /* 0x0000000a24247980 */ /* 0x000ee4000c101900 */
[----:B------:R-:W-:Y:S02]  /*0fb0*/  IMAD.WIDE R24, R49, 0x4, R24 ;  /* 0x0000000431187825 */ /* 0x000fe400078e0218 */
[----:B------:R-:W3:Y:S02]  /*0fc0*/  LD.E R75, desc[UR10][R2.64] ;  /* 0x0000000a024b7980 */ /* 0x000ee4000c101900 */
[----:B------:R-:W-:Y:S02]  /*0fd0*/  IMAD.WIDE R28, R10, 0x4, R6 ;  /* 0x000000040a1c7825 */ /* 0x000fe400078e0206 */
[----:B------:R-:W3:Y:S01]  /*0fe0*/  LD.E R67, desc[UR10][R24.64] ;  /* 0x0000000a18437980 */ /* 0x000ee2000c101900 */
[----:B------:R-:W-:-:S03]  /*0ff0*/  IADD3 R26, P0, PT, R46, 0x7100, RZ ;  /* 0x000071002e1a7810 */ /* 0x000fc60007f1e0ff */
[----:B------:R1:W3:Y:S01]  /*1000*/  LD.E R16, desc[UR10][R28.64] ;  /* 0x0000000a1c107980 */ /* 0x0002e2000c101900 */
[----:B------:R-:W-:Y:S02]  /*1010*/  IADD3.X R27, PT, PT, RZ, R47, RZ, P0, !PT ;  /* 0x0000002fff1b7210 */ /* 0x000fe400007fe4ff */
[----:B------:R-:W-:Y:S01]  /*1020*/  IADD3 R50, P0, PT, R46, 0x60c0, RZ ;  /* 0x000060c02e327810 */ /* 0x000fe20007f1e0ff */
[----:B------:R-:W-:-:S04]  /*1030*/  IMAD.WIDE R32, R17, 0x4, R32 ;  /* 0x0000000411207825 */ /* 0x000fc800078e0220 */
[----:B------:R-:W-:Y:S01]  /*1040*/  IMAD.X R51, RZ, RZ, R47, P0 ;  /* 0x000000ffff337224 */ /* 0x000fe200000e062f */
[----:B------:R1:W3:Y:S01]  /*1050*/  LD.E R22, desc[UR10][R32.64] ;  /* 0x0000000a20167980 */ /* 0x0002e2000c101900 */
[----:B------:R-:W-:-:S04]  /*1060*/  IMAD.WIDE R44, R55, 0x4, R30 ;  /* 0x00000004372c7825 */ /* 0x000fc800078e021e */
[----:B------:R-:W-:-:S04]  /*1070*/  IMAD.WIDE R38, R11, 0x4, R6 ;  /* 0x000000040b267825 */ /* 0x000fc800078e0206 */
[----:B------:R-:W-:Y:S01]  /*1080*/  IMAD.WIDE R58, R10, 0x4, R26 ;  /* 0x000000040a3a7825 */ /* 0x000fe200078e021a */
[----:B------:R-:W3:Y:S03]  /*1090*/  LD.E R21, desc[UR10][R38.64] ;  /* 0x0000000a26157980 */ /* 0x000ee6000c101900 */
[C---:B------:R-:W-:Y:S01]  /*10a0*/  IMAD.WIDE R42, R5.reuse, 0x4, R30 ;  /* 0x00000004052a7825 */ /* 0x040fe200078e021e */
[----:B------:R-:W3:Y:S03]  /*10b0*/  LD.E R20, desc[UR10][R58.64] ;  /* 0x0000000a3a147980 */ /* 0x000ee6000c101900 */
[--C-:B------:R-:W-:Y:S01]  /*10c0*/  IMAD.WIDE R52, R5, 0x4, R12.reuse ;  /* 0x0000000405347825 */ /* 0x100fe200078e020c */
[----:B------:R-:W3:Y:S03]  /*10d0*/  LD.E R4, desc[UR10][R42.64] ;  /* 0x0000000a2a047980 */ /* 0x000ee6000c101900 */
[----:B------:R-:W-:Y:S01]  /*10e0*/  IMAD.WIDE R54, R55, 0x4, R12 ;  /* 0x0000000437367825 */ /* 0x000fe200078e020c */
[----:B------:R-:W3:Y:S03]  /*10f0*/  LD.E R5, desc[UR10][R44.64] ;  /* 0x0000000a2c057980 */ /* 0x000ee6000c101900 */
[----:B------:R-:W-:Y:S01]  /*1100*/  IMAD.WIDE R84, R18, 0x4, R6 ;  /* 0x0000000412547825 */ /* 0x000fe200078e0206 */
[----:B------:R-:W3:Y:S03]  /*1110*/  LD.E R2, desc[UR10][R52.64] ;  /* 0x0000000a34027980 */ /* 0x000ee6000c101900 */
[--C-:B-1----:R-:W-:Y:S01]  /*1120*/  IMAD.WIDE R28, R10, 0x4, R50.reuse ;  /* 0x000000040a1c7825 */ /* 0x102fe200078e0232 */
[----:B------:R1:W3:Y:S03]  /*1130*/  LD.E R3, desc[UR10][R54.64] ;  /* 0x0000000a36037980 */ /* 0x0002e6000c101900 */
[----:B------:R-:W-:Y:S01]  /*1140*/  IMAD.WIDE R32, R18, 0x4, R50 ;  /* 0x0000000412207825 */ /* 0x000fe200078e0232 */
[----:B------:R-:W3:Y:S04]  /*1150*/  LD.E R84, desc[UR10][R84.64] ;  /* 0x0000000a54547980 */ /* 0x000ee8000c101900 */
[----:B------:R-:W3:Y:S04]  /*1160*/  LD.E R28, desc[UR10][R28.64] ;  /* 0x0000000a1c1c7980 */ /* 0x000ee8000c101900 */
[----:B------:R-:W3:Y:S01]  /*1170*/  LD.E R32, desc[UR10][R32.64] ;  /* 0x0000000a20207980 */ /* 0x000ee2000c101900 */
[----:B------:R-:W-:Y:S01]  /*1180*/  IADD3 R24, P1, PT, R46, 0x7140, RZ ;  /* 0x000071402e187810 */ /* 0x000fe20007f3e0ff */
[----:B------:R-:W-:-:S04]  /*1190*/  IMAD.WIDE R60, R18, 0x4, R26 ;  /* 0x00000004123c7825 */ /* 0x000fc800078e021a */
[--C-:B------:R-:W-:Y:S01]  /*11a0*/  IMAD.WIDE R64, R11, 0x4, R26.reuse ;  /* 0x000000040b407825 */ /* 0x100fe200078e021a */
[----:B------:R1:W3:Y:S03]  /*11b0*/  LD.E R15, desc[UR10][R60.64] ;  /* 0x0000000a3c0f7980 */ /* 0x0002e6000c101900 */
[----:B------:R-:W-:Y:S01]  /*11c0*/  IMAD.WIDE R78, R17, 0x4, R26 ;  /* 0x00000004114e7825 */ /* 0x000fe200078e021a */
[----:B------:R-:W-:Y:S01]  /*11d0*/  IADD3 R26, P0, PT, R46, 0x7180, RZ ;  /* 0x000071802e1a7810 */ /* 0x000fe20007f1e0ff */
[----:B------:R-:W3:Y:S02]  /*11e0*/  LD.E R64, desc[UR10][R64.64] ;  /* 0x0000000a40407980 */ /* 0x000ee4000c101900 */
[----:B-1----:R-:W-:Y:S01]  /*11f0*/  IMAD.WIDE R54, R11, 0x4, R50 ;  /* 0x000000040b367825 */ /* 0x002fe200078e0232 */
[----:B------:R-:W-:Y:S01]  /*1200*/  IADD3.X R27, PT, PT, RZ, R47, RZ, P0, !PT ;  /* 0x0000002fff1b7210 */ /* 0x000fe200007fe4ff */
[----:B------:R-:W3:Y:S02]  /*1210*/  LD.E R78, desc[UR10][R78.64] ;  /* 0x0000000a4e4e7980 */ /* 0x000ee4000c101900 */
[----:B------:R-:W-:-:S02]  /*1220*/  IMAD.X R25, RZ, RZ, R47, P1 ;  /* 0x000000ffff197224 */ /* 0x000fc400008e062f */
[----:B------:R-:W-:-:S04]  /*1230*/  IMAD.WIDE R50, R17, 0x4, R50 ;  /* 0x0000000411327825 */ /* 0x000fc800078e0232 */
[----:B------:R-:W-:-:S04]  /*1240*/  IMAD.WIDE R58, R10, 0x4, R24 ;  /* 0x000000040a3a7825 */ /* 0x000fc800078e0218 */
[----:B------:R-:W-:Y:S01]  /*1250*/  IMAD.WIDE R60, R18, 0x4, R24 ;  /* 0x00000004123c7825 */ /* 0x000fe200078e0218 */
[----:B------:R-:W3:Y:S03]  /*1260*/  LD.E R14, desc[UR10][R58.64] ;  /* 0x0000000a3a0e7980 */ /* 0x000ee6000c101900 */
[----:B------:R-:W-:Y:S02]  /*1270*/  IMAD.WIDE R52, R17, 0x4, R6 ;  /* 0x0000000411347825 */ /* 0x000fe400078e0206 */
[----:B------:R1:W3:Y:S02]  /*1280*/  LD.E R6, desc[UR10][R50.64] ;  /* 0x0000000a32067980 */ /* 0x0002e4000c101900 */
[--C-:B------:R-:W-:Y:S02]  /*1290*/  IMAD.WIDE R42, R19, 0x4, R12.reuse ;  /* 0x00000004132a7825 */ /* 0x100fe400078e020c */
[----:B------:R-:W3:Y:S02]  /*12a0*/  LD.E R7, desc[UR10][R54.64] ;  /* 0x0000000a36077980 */ /* 0x000ee4000c101900 */
[----:B------:R-:W-:-:S02]  /*12b0*/  IMAD.WIDE R44, R49, 0x4, R12 ;  /* 0x00000004312c7825 */ /* 0x000fc400078e020c */
[----:B------:R-:W3:Y:S02]  /*12c0*/  LD.E R13, desc[UR10][R60.64] ;  /* 0x0000000a3c0d7980 */ /* 0x000ee4000c101900 */
[----:B-1----:R-:W-:Y:S02]  /*12d0*/  IMAD.WIDE R50, R10, 0x4, R26 ;  /* 0x000000040a327825 */ /* 0x002fe400078e021a */
[----:B------:R-:W3:Y:S04]  /*12e0*/  LD.E R12, desc[UR10][R52.64] ;  /* 0x0000000a340c7980 */ /* 0x000ee8000c101900 */
[----:B------:R-:W3:Y:S01]  /*12f0*/  LD.E R89, desc[UR10][R50.64] ;  /* 0x0000000a32597980 */ /* 0x000ee2000c101900 */
[----:B------:R-:W-:Y:S01]  /*1300*/  IADD3 R46, P0, PT, R46, 0x71c0, RZ ;  /* 0x000071c02e2e7810 */ /* 0x000fe20007f1e0ff */
[----:B------:R-:W-:-:S02]  /*1310*/  IMAD.WIDE R38, R19, 0x4, R30 ;  /* 0x0000000413267825 */ /* 0x000fc400078e021e */
[----:B------:R1:W3:Y:S02]  /*1320*/  LD.E R72, desc[UR10][R42.64] ;  /* 0x0000000a2a487980 */ /* 0x0002e4000c101900 */
[----:B------:R-:W-:Y:S02]  /*1330*/  IMAD.WIDE R30, R49, 0x4, R30 ;  /* 0x00000004311e7825 */ /* 0x000fe400078e021e */
[----:B------:R1:W3:Y:S02]  /*1340*/  LD.E R76, desc[UR10][R38.64] ;  /* 0x0000000a264c7980 */ /* 0x0002e4000c101900 */
[----:B------:R-:W-:Y:S02]  /*1350*/  IMAD.X R47, RZ, RZ, R47, P0 ;  /* 0x000000ffff2f7224 */ /* 0x000fe400000e062f */
[----:B------:R1:W3:Y:S02]  /*1360*/  LD.E R77, desc[UR10][R30.64] ;  /* 0x0000000a1e4d7980 */ /* 0x0002e4000c101900 */
[----:B-1----:R-:W-:-:S02]  /*1370*/  IMAD.WIDE R42, R18, 0x4, R46 ;  /* 0x00000004122a7825 */ /* 0x002fc400078e022e */
[----:B------:R-:W3:Y:S02]  /*1380*/  LD.E R73, desc[UR10][R44.64] ;  /* 0x0000000a2c497980 */ /* 0x000ee4000c101900 */
[----:B------:R-:W-:Y:S02]  /*1390*/  IMAD.WIDE R38, R10, 0x4, R46 ;  /* 0x000000040a267825 */ /* 0x000fe400078e022e */
[----:B------:R-:W3:Y:S02]  /*13a0*/  LD.E R93, desc[UR10][R42.64] ;  /* 0x0000000a2a5d7980 */ /* 0x000ee4000c101900 */
[--C-:B------:R-:W-:Y:S02]  /*13b0*/  IMAD.WIDE R30, R18, 0x4, R26.reuse ;  /* 0x00000004121e7825 */ /* 0x100fe400078e021a */
[----:B------:R-:W3:Y:S02]  /*13c0*/  LD.E R91, desc[UR10][R38.64] ;  /* 0x0000000a265b7980 */ /* 0x000ee4000c101900 */
[----:B------:R-:W-:-:S02]  /*13d0*/  IMAD.WIDE R18, R11, 0x4, R26 ;  /* 0x000000040b127825 */ /* 0x000fc400078e021a */
[----:B------:R-:W3:Y:S04]  /*13e0*/  LD.E R90, desc[UR10][R30.64] ;  /* 0x0000000a1e5a7980 */ /* 0x000ee8000c101900 */
[----:B------:R-:W3:Y:S01]  /*13f0*/  LD.E R92, desc[UR10][R18.64] ;  /* 0x0000000a125c7980 */ /* 0x000ee2000c101900 */
[----:B------:R-:W-:-:S04]  /*1400*/  IMAD.WIDE R52, R11, 0x4, R24 ;  /* 0x000000040b347825 */ /* 0x000fc800078e0218 */
[C---:B------:R-:W-:Y:S01]  /*1410*/  IMAD.WIDE R26, R17.reuse, 0x4, R26 ;  /* 0x00000004111a7825 */ /* 0x040fe200078e021a */
[----:B------:R3:W3:Y:S03]  /*1420*/  LD.E R79, desc[UR10][R52.64] ;  /* 0x0000000a344f7980 */ /* 0x0006e6000c101900 */
[----:B------:R-:W-:Y:S01]  /*1430*/  IMAD.WIDE R24, R17, 0x4, R24 ;  /* 0x0000000411187825 */ /* 0x000fe200078e0218 */
[----:B------:R-:W3:Y:S03]  /*1440*/  LD.E R94, desc[UR10][R26.64] ;  /* 0x0000000a1a5e7980 */ /* 0x000ee6000c101900 */
[--C-:B------:R-:W-:Y:S01]  /*1450*/  IMAD.WIDE R10, R11, 0x4, R46.reuse ;  /* 0x000000040b0a7825 */ /* 0x100fe200078e022e */
[----:B------:R-:W3:Y:S03]  /*1460*/  LD.E R88, desc[UR10][R24.64] ;  /* 0x0000000a18587980 */ /* 0x000ee6000c101900 */
[----:B------:R-:W-:Y:S01]  /*1470*/  IMAD.WIDE R46, R17, 0x4, R46 ;  /* 0x00000004112e7825 */ /* 0x000fe200078e022e */
[----:B------:R-:W3:Y:S04]  /*1480*/  LD.E R96, desc[UR10][R10.64] ;  /* 0x0000000a0a607980 */ /* 0x000ee8000c101900 */
[----:B------:R1:W3:Y:S01]  /*1490*/  LD.E R97, desc[UR10][R46.64] ;  /* 0x0000000a2e617980 */ /* 0x0002e2000c101900 */
[----:B------:R-:W-:-:S04]  /*14a0*/  DEPBAR.LE SB0, 0x0 ;  /* 0x000080000000791a */ /* 0x000fc80000000000 */
[C---:B--2---:R-:W-:Y:S08]  /*14b0*/  HMMA.1684.F32.TF32 R68, R40.reuse, R80, RZ ;  /* 0x000000502844723c */ /* 0x044ff000000850ff */
[----:B----4-:R-:W-:Y:S08]  /*14c0*/  HMMA.1684.F32.TF32 R60, R40, R56, RZ ;  /* 0x00000038283c723c */ /* 0x010ff000000850ff */
[C---:B-----5:R-:W-:Y:S08]  /*14d0*/  HMMA.1684.F32.TF32 R80, R34.reuse, R80, RZ ;  /* 0x000000502250723c */ /* 0x060ff000000850ff */
[----:B------:R-:W-:Y:S08]  /*14e0*/  HMMA.1684.F32.TF32 R56, R34, R56, RZ ;  /* 0x000000382238723c */ /* 0x000ff000000850ff */
[-C--:B---3--:R-:W-:Y:S08]  /*14f0*/  HMMA.1684.F32.TF32 R52, R40, R48.reuse, RZ ;  /* 0x000000302834723c */ /* 0x088ff000000850ff */
[----:B------:R-:W-:Y:S08]  /*1500*/  HMMA.1684.F32.TF32 R48, R34, R48, RZ ;  /* 0x000000302230723c */ /* 0x000ff000000850ff */
[----:B-1----:R-:W-:Y:S08]  /*1510*/  HMMA.1684.F32.TF32 R44, R40, R36, RZ ;  /* 0x00000024282c723c */ /* 0x002ff000000850ff */
[-C--:B------:R-:W-:Y:S08]  /*1520*/  HMMA.1684.F32.TF32 R68, R74, R9.reuse, R68 ;  /* 0x000000094a44723c */ /* 0x080ff00000085044 */
[----:B------:R-:W-:Y:S08]  /*1530*/  HMMA.1684.F32.TF32 R80, R66, R9, R80 ;  /* 0x000000094250723c */ /* 0x000ff00000085050 */
[-C--:B------:R-:W-:Y:S08]  /*1540*/  HMMA.1684.F32.TF32 R60, R74, R8.reuse, R60 ;  /* 0x000000084a3c723c */ /* 0x080ff0000008503c */
[----:B------:R-:W-:Y:S08]  /*1550*/  HMMA.1684.F32.TF32 R56, R66, R8, R56 ;  /* 0x000000084238723c */ /* 0x000ff00000085038 */
[----:B------:R-:W-:Y:S08]  /*1560*/  HMMA.1684.F32.TF32 R8, R40, R16, RZ ;  /* 0x000000102808723c */ /* 0x000ff000000850ff */
[C---:B------:R-:W-:Y:S08]  /*1570*/  HMMA.1684.F32.TF32 R36, R34.reuse, R36, RZ ;  /* 0x000000242224723c */ /* 0x040ff000000850ff */
[----:B------:R-:W-:Y:S08]  /*1580*/  HMMA.1684.F32.TF32 R16, R34, R16, RZ ;  /* 0x000000102210723c */ /* 0x000ff000000850ff */
[-C--:B------:R-:W-:Y:S08]  /*1590*/  HMMA.1684.F32.TF32 R52, R74, R23.reuse, R52 ;  /* 0x000000174a34723c */ /* 0x080ff00000085034 */
[----:B------:R-:W-:Y:S08]  /*15a0*/  HMMA.1684.F32.TF32 R48, R66, R23, R48 ;  /* 0x000000174230723c */ /* 0x000ff00000085030 */
[-C--:B------:R-:W-:Y:S08]  /*15b0*/  HMMA.1684.F32.TF32 R44, R74, R22.reuse, R44 ;  /* 0x000000164a2c723c */ /* 0x080ff0000008502c */
[----:B------:R-:W-:Y:S08]  /*15c0*/  HMMA.1684.F32.TF32 R36, R66, R22, R36 ;  /* 0x000000164224723c */ /* 0x000ff00000085024 */
[-C--:B------:R-:W-:Y:S08]  /*15d0*/  HMMA.1684.F32.TF32 R8, R74, R21.reuse, R8 ;  /* 0x000000154a08723c */ /* 0x080ff00000085008 */
[----:B------:R-:W-:Y:S08]  /*15e0*/  HMMA.1684.F32.TF32 R16, R66, R21, R16 ;  /* 0x000000154210723c */ /* 0x000ff00000085010 */
[-C--:B------:R-:W-:Y:S08]  /*15f0*/  HMMA.1684.F32.TF32 R68, R4, R20.reuse, R68 ;  /* 0x000000140444723c */ /* 0x080ff00000085044 */
[----:B------:R-:W-:Y:S08]  /*1600*/  HMMA.1684.F32.TF32 R80, R2, R20, R80 ;  /* 0x000000140250723c */ /* 0x000ff00000085050 */
[-C--:B------:R-:W-:Y:S08]  /*1610*/  HMMA.1684.F32.TF32 R20, R40, R84.reuse, RZ ;  /* 0x000000542814723c */ /* 0x080ff000000850ff */
[----:B------:R-:W-:Y:S08]  /*1620*/  HMMA.1684.F32.TF32 R84, R34, R84, RZ ;  /* 0x000000542254723c */ /* 0x000ff000000850ff */
[-C--:B------:R-:W-:Y:S08]  /*1630*/  HMMA.1684.F32.TF32 R24, R40, R28.reuse, RZ ;  /* 0x0000001c2818723c */ /* 0x080ff000000850ff */
[----:B------:R-:W-:Y:S08]  /*1640*/  HMMA.1684.F32.TF32 R28, R34, R28, RZ ;  /* 0x0000001c221c723c */ /* 0x000ff000000850ff */
[-C--:B------:R-:W-:Y:S08]  /*1650*/  HMMA.1684.F32.TF32 R40, R40, R32.reuse, RZ ;  /* 0x000000202828723c */ /* 0x080ff000000850ff */
        /* <DEDUP_REMOVED lines=23> */
[----:B------:R-:W-:Y:S01]  /*17d0*/  HMMA.1684.F32.TF32 R84, R2, R93, R32 ;  /* 0x0000005d0254723c */ /* 0x000fe20000085020 */
[----:B------:R-:W-:-:S04]  /*17e0*/  UIADD3 UR4, UPT, UPT, -UR8, 0x1, URZ ;  /* 0x0000000108047890 */ /* 0x000fc8000fffe1ff */
[----:B------:R-:W-:-:S03]  /*17f0*/  UISETP.NE.AND UP0, UPT, UR4, URZ, UPT ;  /* 0x000000ff0400728c */ /* 0x000fc6000bf05270 */
[----:B------:R-:W-:Y:S08]  /*1800*/  HMMA.1684.F32.TF32 R28, R72, R92, R16 ;  /* 0x0000005c481c723c */ /* 0x000ff00000085010 */
[C---:B------:R-:W-:Y:S08]  /*1810*/  HMMA.1684.F32.TF32 R16, R76.reuse, R94, R20 ;  /* 0x0000005e4c10723c */ /* 0x040ff00000085014 */
[-C--:B------:R-:W-:Y:S08]  /*1820*/  HMMA.1684.F32.TF32 R60, R76, R78.reuse, R60 ;  /* 0x0000004e4c3c723c */ /* 0x080ff0000008503c */
[----:B------:R-:W-:Y:S08]  /*1830*/  HMMA.1684.F32.TF32 R56, R72, R78, R56 ;  /* 0x0000004e4838723c */ /* 0x000ff00000085038 */
[-C--:B------:R-:W-:Y:S08]  /*1840*/  HMMA.1684.F32.TF32 R52, R76, R79.reuse, R52 ;  /* 0x0000004f4c34723c */ /* 0x080ff00000085034 */
[----:B------:R-:W-:Y:S08]  /*1850*/  HMMA.1684.F32.TF32 R48, R72, R79, R48 ;  /* 0x0000004f4830723c */ /* 0x000ff00000085030 */
[-C--:B------:R-:W-:Y:S08]  /*1860*/  HMMA.1684.F32.TF32 R44, R76, R88.reuse, R44 ;  /* 0x000000584c2c723c */ /* 0x080ff0000008502c */
[C---:B------:R-:W-:Y:S08]  /*1870*/  HMMA.1684.F32.TF32 R36, R72.reuse, R88, R36 ;  /* 0x000000584824723c */ /* 0x040ff00000085024 */
[----:B------:R-:W-:Y:S08]  /*1880*/  HMMA.1684.F32.TF32 R20, R72, R94, R80 ;  /* 0x0000005e4814723c */ /* 0x000ff00000085050 */
[-C--:B------:R-:W-:Y:S08]  /*1890*/  HMMA.1684.F32.TF32 R32, R76, R96.reuse, R8 ;  /* 0x000000604c20723c */ /* 0x080ff00000085008 */
[----:B------:R-:W-:Y:S08]  /*18a0*/  HMMA.1684.F32.TF32 R40, R72, R96, R12 ;  /* 0x000000604828723c */ /* 0x000ff0000008500c */
[-C--:B------:R-:W-:Y:S08]  /*18b0*/  HMMA.1684.F32.TF32 R76, R76, R97.reuse, R4 ;  /* 0x000000614c4c723c */ /* 0x080ff00000085004 */
[----:B------:R-:W-:Y:S01]  /*18c0*/  HMMA.1684.F32.TF32 R72, R72, R97, R84 ;  /* 0x000000614848723c */ /* 0x000fe20000085054 */
[----:B------:R-:W-:Y:S01]  /*18d0*/  IMAD.MOV.U32 R115, RZ, RZ, 0x1 ;  /* 0x00000001ff737424 */ /* 0x000fe200078e00ff */
[----:B------:R-:W-:Y:S01]  /*18e0*/  LEA R116, R0, R98, 0x4 ;  /* 0x0000006200747211 */ /* 0x000fe200078e20ff */
[----:B------:R-:W-:Y:S06]  /*18f0*/  BAR.SYNC.DEFER_BLOCKING 0x0 ;  /* 0x0000000000007b1d */ /* 0x000fec0000010000 */
[----:B------:R-:W-:Y:S11]  /*1900*/  BRA.U !UP0, `(.L_x_0) ;  /* 0x0000001108587547 */ /* 0x000ff6000b800000 */
[----:B------:R-:W-:Y:S01]  /*1910*/  VIADD R110, R110, 0x10 ;  /* 0x000000106e6e7836 */ /* 0x000fe20000000000 */
[----:B------:R-:W1:Y:S01]  /*1920*/  LDCU UR9, c[0x0][0x398] ;  /* 0x00007300ff0977ac */ /* 0x000e620008000800 */
[----:B------:R-:W-:Y:S01]  /*1930*/  VIADD R95, R95, 0x10 ;  /* 0x000000105f5f7836 */ /* 0x000fe20000000000 */
[----:B------:R-:W2:Y:S01]  /*1940*/  LDCU UR12, c[0x0][0x39c] ;  /* 0x00007380ff0c77ac */ /* 0x000ea20008000800 */
[----:B------:R-:W3:Y:S05]  /*1950*/  LDCU UR5, c[0x0][0x3a0] ;  /* 0x00007400ff0577ac */ /* 0x000eea0008000800 */
.L_x_3:
[----:B------:R-:W4:Y:S01]  /*1960*/  S2R R3, SR_CgaCtaId ;  /* 0x0000000000037919 */ /* 0x000f220000008800 */
[----:B------:R-:W-:Y:S02]  /*1970*/  MOV R0, 0x400 ;  /* 0x0000040000007802 */ /* 0x000fe40000000f00 */
[C---:B------:R-:W-:Y:S01]  /*1980*/  LOP3.LUT R5, R115.reuse, 0x1, RZ, 0xc0, !PT ;  /* 0x0000000173057812 */ /* 0x040fe200078ec0ff */
[----:B------:R-:W5:Y:S01]  /*1990*/  S2R R7, SR_SWINHI ;  /* 0x0000000000077919 */ /* 0x000f620000002f00 */
[----:B------:R-:W-:Y:S01]  /*19a0*/  IADD3 R115, PT, PT, R115, 0x1, RZ ;  /* 0x0000000173737810 */ /* 0x000fe20007ffe0ff */
[----:B------:R-:W1:Y:S02]  /*19b0*/  S2R R4, SR_TID.X ;  /* 0x0000000000047919 */ /* 0x000e640000002100 */
[----:B------:R-:W-:Y:S01]  /*19c0*/  IMAD R83, R5, 0x880, R124 ;  /* 0x0000088005537824 */ /* 0x000fe200078e027c */
[----:B------:R-:W-:Y:S01]  /*19d0*/  ISETP.GE.AND P0, PT, R115, UR8, PT ;  /* 0x0000000873007c0c */ /* 0x000fe2000bf06270 */
[----:B------:R-:W2:Y:S01]  /*19e0*/  S2R R2, SR_LANEID ;  /* 0x0000000000027919 */ /* 0x000ea20000000000 */
[----:B----4-:R-:W-:-:S04]  /*19f0*/  LEA R0, R3, R0, 0x18 ;  /* 0x0000000003007211 */ /* 0x010fc800078ec0ff */
[----:B------:R-:W-:Y:S02]  /*1a00*/  MOV R8, R0 ;  /* 0x0000000000087202 */ /* 0x000fe40000000f00 */
[----:B-----5:R-:W-:Y:S02]  /*1a10*/  MOV R9, R7 ;  /* 0x0000000700097202 */ /* 0x020fe40000000f00 */
[----:B-1----:R-:W-:Y:S01]  /*1a20*/  SHF.R.U32.HI R4, RZ, 0x1, R4 ;  /* 0x00000001ff047819 */ /* 0x002fe20000011604 */
[----:B------:R-:W-:-:S03]  /*1a30*/  IMAD.WIDE.U32 R82, R83, 0x4, R8 ;  /* 0x0000000453527825 */ /* 0x000fc600078e0008 */
[----:B------:R-:W-:Y:S02]  /*1a40*/  LOP3.LUT R4, R4, 0x60, RZ, 0xc0, !PT ;  /* 0x0000006004047812 */ /* 0x000fe400078ec0ff */
[----:B--2---:R-:W-:Y:S02]  /*1a50*/  SHF.R.U32.HI R0, RZ, 0x2, R2 ;  /* 0x00000002ff007819 */ /* 0x004fe40000011602 */
[----:B------:R-:W-:Y:S01]  /*1a60*/  LOP3.LUT R7, R2, 0x3, RZ, 0xc0, !PT ;  /* 0x0000000302077812 */ /* 0x000fe200078ec0ff */
[----:B------:R-:W-:Y:S01]  /*1a70*/  IMAD R4, R4, 0x18, RZ ;  /* 0x0000001804047824 */ /* 0x000fe200078e02ff */
[----:B------:R-:W-:-:S03]  /*1a80*/  IADD3 R92, P1, PT, R82, 0x6000, RZ ;  /* 0x00006000525c7810 */ /* 0x000fc60007f3e0ff */
[----:B------:R-:W-:Y:S02]  /*1a90*/  IMAD R3, R5, 0xc00, R4 ;  /* 0x00000c0005037824 */ /* 0x000fe400078e0204 */
[----:B------:R-:W-:Y:S02]  /*1aa0*/  IMAD R10, R0, 0x18, R7 ;  /* 0x00000018000a7824 */ /* 0x000fe400078e0207 */
[----:B------:R-:W-:Y:S02]  /*1ab0*/  IMAD.X R93, RZ, RZ, R83, P1 ;  /* 0x000000ffff5d7224 */ /* 0x000fe400008e0653 */
[----:B------:R-:W-:Y:S02]  /*1ac0*/  IMAD R0, R7, 0x88, R0 ;  /* 0x0000008807007824 */ /* 0x000fe400078e0200 */
[----:B------:R-:W-:-:S04]  /*1ad0*/  IMAD.WIDE.U32 R8, R3, 0x4, R8 ;  /* 0x0000000403087825 */ /* 0x000fc800078e0008 */
[----:B------:R-:W-:Y:S02]  /*1ae0*/  VIADD R94, R10, 0xc0 ;  /* 0x000000c00a5e7836 */ /* 0x000fe40000000000 */
[----:B------:R-:W-:Y:S01]  /*1af0*/  IMAD.WIDE R2, R0, 0x4, R92 ;  /* 0x0000000400027825 */ /* 0x000fe200078e025c */
[----:B------:R-:W-:Y:S06]  /*1b00*/  @P0 BRA `(.L_x_2) ;  /* 0x0000000000cc0947 */ /* 0x000fec0003800000 */
[----:B------:R-:W1:Y:S01]  /*1b10*/  S2R R7, SR_CgaCtaId ;  /* 0x0000000000077919 */ /* 0x000e620000008800 */
[C---:B------:R-:W-:Y:S01]  /*1b20*/  IADD3 R12, PT, PT, R110.reuse, 0x3, RZ ;  /* 0x000000036e0c7810 */ /* 0x040fe20007ffe0ff */
[----:B------:R-:W-:Y:S01]  /*1b30*/  VIADD R6, R110, 0x7 ;  /* 0x000000076e067836 */ /* 0x000fe20000000000 */
[----:B------:R-:W-:Y:S01]  /*1b40*/  MOV R4, 0x400 ;  /* 0x0000040000047802 */ /* 0x000fe20000000f00 */
[----:B------:R-:W2:Y:S01]  /*1b50*/  S2R R11, SR_SWINHI ;  /* 0x00000000000b7919 */ /* 0x000ea20000002f00 */
[----:B---3--:R-:W-:Y:S02]  /*1b60*/  ISETP.GE.AND P0, PT, R12, UR5, PT ;  /* 0x000000050c007c0c */ /* 0x008fe4000bf06270 */
[----:B------:R-:W-:Y:S02]  /*1b70*/  ISETP.GE.AND P1, PT, R6, UR5, PT ;  /* 0x0000000506007c0c */ /* 0x000fe4000bf26270 */
[----:B------:R-:W-:Y:S02]  /*1b80*/  ISETP.GE.OR P0, PT, R125, UR9, P0 ;  /* 0x000000097d007c0c */ /* 0x000fe40008706670 */
[----:B------:R-:W-:-:S02]  /*1b90*/  LOP3.LUT R5, R5, 0x1, RZ, 0x3c, !PT ;  /* 0x0000000105057812 */ /* 0x000fc400078e3cff */
[----:B------:R-:W-:Y:S02]  /*1ba0*/  ISETP.GE.OR P1, PT, R125, UR9, P1 ;  /* 0x000000097d007c0c */ /* 0x000fe40008f26670 */
[----:B------:R-:W-:Y:S01]  /*1bb0*/  ISETP.GE.AND P2, PT, R122, UR12, PT ;  /* 0x0000000c7a007c0c */ /* 0x000fe2000bf46270 */
[----:B------:R-:W-:Y:S01]  /*1bc0*/  IMAD R81, R5, 0xc00, RZ ;  /* 0x00000c0005517824 */ /* 0x000fe200078e02ff */
[----:B------:R-:W-:Y:S01]  /*1bd0*/  ISETP.GE.AND P3, PT, R123, UR12, PT ;  /* 0x0000000c7b007c0c */ /* 0x000fe2000bf66270 */
[----:B------:R-:W-:-:S04]  /*1be0*/  IMAD R5, R5, 0x880, RZ ;  /* 0x0000088005057824 */ /* 0x000fc800078e02ff */
[----:B------:R-:W3:Y:S01]  /*1bf0*/  @!P0 LDC.64 R12, c[0x0][0x380] ;  /* 0x0000e000ff0c8b82 */ /* 0x000ee20000000a00 */
[----:B-1----:R-:W-:-:S07]  /*1c00*/  LEA R4, R7, R4, 0x18 ;  /* 0x0000000407047211 */ /* 0x002fce00078ec0ff */
[----:B------:R-:W1:Y:S01]  /*1c10*/  @!P1 LDC.64 R6, c[0x0][0x380] ;  /* 0x0000e000ff069b82 */ /* 0x000e620000000a00 */
[----:B------:R-:W-:Y:S02]  /*1c20*/  MOV R14, R4 ;  /* 0x00000004000e7202 */ /* 0x000fe40000000f00 */
[----:B--2---:R-:W-:Y:S01]  /*1c30*/  MOV R15, R11 ;  /* 0x0000000b000f7202 */ /* 0x004fe20000000f00 */
[----:B------:R-:W-:Y:S02]  /*1c40*/  VIADD R11, R114, 0x10 ;  /* 0x00000010720b7836 */ /* 0x000fe40000000000 */
[----:B------:R-:W-:-:S03]  /*1c50*/  IMAD.WIDE.U32 R80, R81, 0x4, R14 ;  /* 0x0000000451507825 */ /* 0x000fc600078e000e */
[C---:B------:R-:W-:Y:S02]  /*1c60*/  ISETP.GE.OR P2, PT, R11.reuse, UR5, P2 ;  /* 0x000000050b007c0c */ /* 0x040fe40009746670 */
[----:B------:R-:W-:Y:S01]  /*1c70*/  ISETP.GE.OR P3, PT, R11, UR5, P3 ;  /* 0x000000050b007c0c */ /* 0x000fe20009f66670 */
[----:B------:R-:W-:Y:S01]  /*1c80*/  IMAD.WIDE.U32 R14, R5, 0x4, R14 ;  /* 0x00000004050e7825 */ /* 0x000fe200078e000e */
[----:B------:R-:W-:Y:S01]  /*1c90*/  @!P1 IADD3 R11, PT, PT, R95, 0x14, RZ ;  /* 0x000000145f0b9810 */ /* 0x000fe20007ffe0ff */
[----:B------:R-:W2:Y:S02]  /*1ca0*/  LDC.64 R4, c[0x0][0x388] ;  /* 0x0000e200ff047b82 */ /* 0x000ea40000000a00 */
[----:B------:R-:W-:Y:S01]  /*1cb0*/  @!P1 IMAD.WIDE.U32 R88, R118, 0x4, R80 ;  /* 0x0000000476589825 */ /* 0x000fe200078e0050 */
[----:B------:R-:W-:-:S04]  /*1cc0*/  IADD3 R84, P4, PT, R14, 0x6000, RZ ;  /* 0x000060000e547810 */ /* 0x000fc80007f9e0ff */
[----:B------:R-:W-:Y:S01]  /*1cd0*/  IADD3.X R85, PT, PT, RZ, R15, RZ, P4, !PT ;  /* 0x0000000fff557210 */ /* 0x000fe200027fe4ff */
[----:B------:R-:W-:Y:S01]  /*1ce0*/  @!P0 IMAD.WIDE.U32 R14, R118, 0x4, R80 ;  /* 0x00000004760e8825 */ /* 0x000fe200078e0050 */
[----:B------:R-:W-:-:S03]  /*1cf0*/  @!P1 IADD3 R80, P4, PT, R88, 0x10, RZ ;  /* 0x0000001058509810 */ /* 0x000fc60007f9e0ff */
[----:B------:R-:W-:Y:S01]  /*1d00*/  @!P2 IMAD.WIDE.U32 R86, R117, 0x4, R84 ;  /* 0x000000047556a825 */ /* 0x000fe200078e0054 */
[----:B------:R-:W-:-:S03]  /*1d10*/  @!P0 MOV R91, R14 ;  /* 0x0000000e005b8202 */ /* 0x000fc60000000f00 */
[----:B------:R-:W-:Y:S01]  /*1d20*/  @!P1 IMAD.X R81, RZ, RZ, R89, P4 ;  /* 0x000000ffff519224 */ /* 0x000fe200020e0659 */
[----:B------:R-:W-:Y:S01]  /*1d30*/  @!P2 IADD3 R14, P4, PT, R86, 0x10, RZ ;  /* 0x00000010560ea810 */ /* 0x000fe20007f9e0ff */
[----:B------:R-:W-:Y:S02]  /*1d40*/  @!P0 VIADD R89, R95, 0x10 ;  /* 0x000000105f598836 */ /* 0x000fe40000000000 */
[----:B------:R-:W-:Y:S01]  /*1d50*/  @!P3 IMAD.WIDE.U32 R84, R117, 0x4, R84 ;  /* 0x000000047554b825 */ /* 0x000fe200078e0054 */
[----:B------:R-:W-:-:S03]  /*1d60*/  @!P1 MOV R81, R80 ;  /* 0x0000005000519202 */ /* 0x000fc60000000f00 */
[----:B------:R-:W-:Y:S01]  /*1d70*/  @!P2 IMAD.X R15, RZ, RZ, R87, P4 ;  /* 0x000000ffff0fa224 */ /* 0x000fe200020e0657 */
[----:B------:R-:W-:Y:S01]  /*1d80*/  @!P3 MOV R85, R84 ;  /* 0x000000540055b202 */ /* 0x000fe20000000f00 */
[----:B---3--:R-:W-:-:S03]  /*1d90*/  @!P0 IMAD.WIDE.U32 R12, R89, 0x4, R12 ;  /* 0x00000004590c8825 */ /* 0x008fc600078e000c */
[----:B------:R-:W-:Y:S01]  /*1da0*/  @!P2 MOV R15, R14 ;  /* 0x0000000e000fa202 */ /* 0x000fe20000000f00 */
[----:B-1----:R-:W-:Y:S01]  /*1db0*/  @!P1 IMAD.WIDE R6, R11, 0x4, R6 ;  /* 0x000000040b069825 */ /* 0x002fe200078e0206 */
[----:B------:R-:W-:Y:S01]  /*1dc0*/  @!PT LDS RZ, [RZ] ;  /* 0x00000000fffff984 */ /* 0x000fe20000000800 */
[----:B------:R-:W-:Y:S01]  /*1dd0*/  @!PT LDS RZ, [RZ] ;  /* 0x00000000fffff984 */ /* 0x000fe20000000800 */
[----:B------:R-:W-:Y:S01]  /*1de0*/  @!PT LDS RZ, [RZ] ;  /* 0x00000000fffff984 */ /* 0x000fe20000000800 */
[----:B------:R1:W-:Y:S03]  /*1df0*/  @!P0 LDGSTS.E.BYPASS.128 [R91], desc[UR10][R12.64] ;  /* 0x000000000c5b8fae */ /* 0x0003e6000b98180a */
[----:B--2---:R-:W-:Y:S01]  /*1e00*/  IMAD.WIDE R4, R116, 0x4, R4 ;  /* 0x0000000474047825 */ /* 0x004fe200078e0204 */
[----:B------:R1:W-:Y:S04]  /*1e10*/  @!P1 LDGSTS.E.BYPASS.128 [R81], desc[UR10][R6.64] ;  /* 0x0000000006519fae */ /* 0x0003e8000b98180a */
[----:B------:R1:W-:Y:S04]  /*1e20*/  @!P3 LDGSTS.E.BYPASS.128 [R85], desc[UR10][R4.64] ;  /* 0x000000000455bfae */ /* 0x0003e8000b98180a */
[----:B------:R1:W-:Y:S02]  /*1e30*/  @!P2 LDGSTS.E.BYPASS.128 [R15], desc[UR10][R4.64+0x10] ;  /* 0x00000010040fafae */ /* 0x0003e4000b98180a */
.L_x_2:
[----:B-1----:R-:W-:Y:S01]  /*1e40*/  IADD3 R4, P0, PT, R8, 0x600, RZ ;  /* 0x0000060008047810 */ /* 0x002fe20007f1e0ff */
[--C-:B------:R-:W-:Y:S01]  /*1e50*/  IMAD.WIDE R12, R10, 0x4, R8.reuse ;  /* 0x000000040a0c7825 */ /* 0x100fe200078e0208 */
[----:B------:R-:W-:Y:S01]  /*1e60*/  IADD3 R121, PT, PT, R0, 0x8, RZ ;  /* 0x0000000800797810 */ /* 0x000fe20007ffe0ff */
[----:B------:R-:W2:Y:S02]  /*1e70*/  LD.E R81, desc[UR10][R2.64] ;  /* 0x0000000a02517980 */ /* 0x000ea4000c101900 */
[--C-:B------:R-:W-:Y:S02]  /*1e80*/  IMAD.X R5, RZ, RZ, R9.reuse, P0 ;  /* 0x000000ffff057224 */ /* 0x100fe400000e0609 */
[----:B------:R-:W-:Y:S01]  /*1e90*/  IMAD.WIDE R84, R94, 0x4, R8 ;  /* 0x000000045e547825 */ /* 0x000fe200078e0208 */
[----:B------:R1:W2:Y:S03]  /*1ea0*/  LD.E R6, desc[UR10][R12.64] ;  /* 0x0000000a0c067980 */ /* 0x0002a6000c101900 */
[--C-:B------:R-:W-:Y:S01]  /*1eb0*/  IMAD.WIDE R86, R10, 0x4, R4.reuse ;  /* 0x000000040a567825 */ /* 0x100fe200078e0204 */
[----:B------:R4:W2:Y:S03]  /*1ec0*/  LD.E R7, desc[UR10][R84.64] ;  /* 0x0000000a54077980 */ /* 0x0008a6000c101900 */
[----:B------:R-:W-:Y:S01]  /*1ed0*/  IMAD.WIDE R98, R94, 0x4, R4 ;  /* 0x000000045e627825 */ /* 0x000fe200078e0204 */
[----:B------:R5:W3:Y:S03]  /*1ee0*/  LD.E R14, desc[UR10][R86.64] ;  /* 0x0000000a560e7980 */ /* 0x000ae6000c101900 */
[----:B------:R-:W-:Y:S01]  /*1ef0*/  IMAD.WIDE R100, R121, 0x4, R92 ;  /* 0x0000000479647825 */ /* 0x000fe200078e025c */
[----:B------:R-:W3:Y:S01]  /*1f00*/  LD.E R15, desc[UR10][R98.64] ;  /* 0x0000000a620f7980 */ /* 0x000ee2000c101900 */
[----:B------:R-:W-:-:S02]  /*1f10*/  IADD3 R88, P0, PT, R82, 0x6080, RZ ;  /* 0x0000608052587810 */ /* 0x000fc40007f1e0ff */
[C---:B------:R-:W-:Y:S01]  /*1f20*/  IADD3 R90, P1, PT, R82.reuse, 0x6040, RZ ;  /* 0x00006040525a7810 */ /* 0x040fe20007f3e0ff */
[----:B------:R-:W3:Y:S02]  /*1f30*/  LD.E R11, desc[UR10][R100.64] ;  /* 0x0000000a640b7980 */ /* 0x000ee4000c101900 */
[--C-:B------:R-:W-:Y:S01]  /*1f40*/  IMAD.X R89, RZ, RZ, R83.reuse, P0 ;  /* 0x000000ffff597224 */ /* 0x100fe200000e0653 */
[----:B-1----:R-:W-:Y:S01]  /*1f50*/  IADD3 R12, P0, PT, R82, 0x60c0, RZ ;  /* 0x000060c0520c7810 */ /* 0x002fe20007f1e0ff */
[----:B------:R-:W-:Y:S01]  /*1f60*/  IMAD.X R91, RZ, RZ, R83, P1 ;  /* 0x000000ffff5b7224 */ /* 0x000fe200008e0653 */
[----:B------:R-:W0:Y:S02]  /*1f70*/  LDGDEPBAR ;  /* 0x00000000000079af */ /* 0x000e240000000000 */
[----:B------:R-:W-:Y:S01]  /*1f80*/  IADD3.X R13, PT, PT, RZ, R83, RZ, P0, !PT ;  /* 0x00000053ff0d7210 */ /* 0x000fe200007fe4ff */
[----:B------:R-:W-:-:S04]  /*1f90*/  IMAD.WIDE R96, R0, 0x4, R90 ;  /* 0x0000000400607825 */ /* 0x000fc800078e025a */
[C---:B----4-:R-:W-:Y:S01]  /*1fa0*/  IMAD.WIDE R84, R121.reuse, 0x4, R88 ;  /* 0x0000000479547825 */ /* 0x050fe200078e0258 */
[----:B------:R1:W4:Y:S03]  /*1fb0*/  LD.E R3, desc[UR10][R96.64] ;  /* 0x0000000a60037980 */ /* 0x000326000c101900 */
[C---:B-----5:R-:W-:Y:S02]  /*1fc0*/  IMAD.WIDE R86, R0.reuse, 0x4, R12 ;  /* 0x0000000400567825 */ /* 0x060fe400078e020c */
[----:B------:R-:W5:Y:S02]  /*1fd0*/  LD.E R85, desc[UR10][R84.64] ;  /* 0x0000000a54557980 */ /* 0x000f64000c101900 */
[----:B------:R-:W-:Y:S02]  /*1fe0*/  IMAD.WIDE R102, R121, 0x4, R90 ;  /* 0x0000000479667825 */ /* 0x000fe400078e025a */
[----:B------:R-:W5:Y:S02]  /*1ff0*/  LD.E R87, desc[UR10][R86.64] ;  /* 0x0000000a56577980 */ /* 0x000f64000c101900 */
[----:B------:R-:W-:-:S02]  /*2000*/  IMAD.WIDE R104, R0, 0x4, R88 ;  /* 0x0000000400687825 */ /* 0x000fc400078e0258 */
[----:B------:R-:W5:Y:S02]  /*2010*/  LD.E R2, desc[UR10][R102.64] ;  /* 0x0000000a66027980 */ /* 0x000f64000c101900 */
[----:B-1----:R-:W-:Y:S02]  /*2020*/  IMAD.WIDE R96, R121, 0x4, R12 ;  /* 0x0000000479607825 */ /* 0x002fe400078e020c */
[----:B------:R-:W5:Y:S04]  /*2030*/  LD.E R80, desc[UR10][R104.64] ;  /* 0x0000000a68507980 */ /* 0x000f68000c101900 */
[----:B------:R1:W5:Y:S01]  /*2040*/  LD.E R111, desc[UR10][R96.64] ;  /* 0x0000000a606f7980 */ /* 0x000362000c101900 */
[C---:B------:R-:W-:Y:S02]  /*2050*/  VIADD R119, R0.reuse, 0x220 ;  /* 0x0000022000777836 */ /* 0x040fe40000000000 */
[----:B------:R-:W-:-:S02]  /*2060*/  VIADD R120, R0, 0x228 ;  /* 0x0000022800787836 */ /* 0x000fc40000000000 */
[----:B------:R-:W-:-:S04]  /*2070*/  IMAD.WIDE R112, R119, 0x4, R12 ;  /* 0x0000000477707825 */ /* 0x000fc800078e020c */
[C-C-:B-1----:R-:W-:Y:S02]  /*2080*/  IMAD.WIDE R96, R119.reuse, 0x4, R92.reuse ;  /* 0x0000000477607825 */ /* 0x142fe400078e025c */
[----:B------:R-:W5:Y:S02]  /*2090*/  LD.E R112, desc[UR10][R112.64] ;  /* 0x0000000a70707980 */ /* 0x000f64000c101900 */
[----:B------:R-:W-:Y:S02]  /*20a0*/  IMAD.WIDE R98, R120, 0x4, R92 ;  /* 0x0000000478627825 */ /* 0x000fe400078e025c */
[----:B------:R1:W5:Y:S02]  /*20b0*/  LD.E R84, desc[UR10][R96.64] ;  /* 0x0000000a60547980 */ /* 0x000364000c101900 */
[----:B------:R-:W-:-:S04]  /*20c0*/  IMAD.WIDE R92, R119, 0x4, R90 ;  /* 0x00000004775c7825 */ /* 0x000fc800078e025a */
[----:B------:R-:W-:Y:S01]  /*20d0*/  IMAD.WIDE R12, R120, 0x4, R12 ;  /* 0x00000004780c7825 */ /* 0x000fe200078e020c */
[----:B------:R1:W5:Y:S03]  /*20e0*/  LD.E R86, desc[UR10][R92.64] ;  /* 0x0000000a5c567980 */ /* 0x000366000c101900 */
[--C-:B-1----:R-:W-:Y:S01]  /*20f0*/  IMAD.WIDE R96, R119, 0x4, R88.reuse ;  /* 0x0000000477607825 */ /* 0x102fe200078e0258 */
[----:B------:R-:W5:Y:S03]  /*2100*/  LD.E R113, desc[UR10][R12.64] ;  /* 0x0000000a0c717980 */ /* 0x000f66000c101900 */
[----:B------:R-:W-:Y:S02]  /*2110*/  VIADD R100, R10, 0x4 ;  /* 0x000000040a647836 */ /* 0x000fe40000000000 */
[----:B------:R-:W-:-:S02]  /*2120*/  IMAD.WIDE R92, R120, 0x4, R88 ;  /* 0x00000004785c7825 */ /* 0x000fc400078e0258 */
[----:B------:R1:W5:Y:S02]  /*2130*/  LD.E R89, desc[UR10][R96.64] ;  /* 0x0000000a60597980 */ /* 0x000364000c101900 */
[----:B------:R-:W-:Y:S02]  /*2140*/  IMAD.WIDE R102, R100, 0x4, R8 ;  /* 0x0000000464667825 */ /* 0x000fe400078e0208 */
[----:B------:R-:W5:Y:S01]  /*2150*/  LD.E R93, desc[UR10][R92.64] ;  /* 0x0000000a5c5d7980 */ /* 0x000f62000c101900 */
[----:B-1----:R-:W-:-:S04]  /*2160*/  IADD3 R96, P1, PT, R8, 0x620, RZ ;  /* 0x0000062008607810 */ /* 0x002fc80007f3e0ff */
[----:B------:R-:W-:Y:S01]  /*2170*/  IADD3.X R97, PT, PT, RZ, R9, RZ, P1, !PT ;  /* 0x00000009ff617210 */ /* 0x000fe20000ffe4ff */
[----:B------:R-:W-:-:S06]  /*2180*/  IMAD.WIDE R90, R120, 0x4, R90 ;  /* 0x00000004785a7825 */ /* 0x000fcc00078e025a */
[----:B------:R-:W5:Y:S01]  /*2190*/  LD.E R90, desc[UR10][R90.64] ;  /* 0x0000000a5a5a7980 */ /* 0x000f62000c101900 */
[-C--:B--2---:R-:W-:Y:S08]  /*21a0*/  HMMA.1684.F32.TF32 R68, R6, R81.reuse, R68 ;  /* 0x000000510644723c */ /* 0x084ff00000085044 */
[----:B---3--:R-:W-:Y:S01]  /*21b0*/  HMMA.1684.F32.TF32 R64, R14, R81, R64 ;  /* 0x000000510e40723c */ /* 0x008fe20000085040 */
[----:B------:R1:W2:Y:S07]  /*21c0*/  LD.E R81, desc[UR10][R98.64] ;  /* 0x0000000a62517980 */ /* 0x0002ae000c101900 */
[----:B------:R-:W-:Y:S01]  /*21d0*/  HMMA.1684.F32.TF32 R60, R6, R11, R60 ;  /* 0x0000000b063c723c */ /* 0x000fe2000008503c */
[----:B-1----:R-:W-:-:S07]  /*21e0*/  IADD3 R98, P0, PT, R8, 0x20, RZ ;  /* 0x0000002008627810 */ /* 0x002fce0007f1e0ff */
[----:B------:R-:W-:Y:S01]  /*21f0*/  HMMA.1684.F32.TF32 R56, R14, R11, R56 ;  /* 0x0000000b0e38723c */ /* 0x000fe20000085038 */
[----:B------:R-:W-:Y:S01]  /*2200*/  IADD3 R11, PT, PT, R10, 0xc4, RZ ;  /* 0x000000c40a0b7810 */ /* 0x000fe20007ffe0ff */
[----:B------:R-:W-:-:S04]  /*2210*/  IMAD.X R99, RZ, RZ, R9, P0 ;  /* 0x000000ffff637224 */ /* 0x000fc800000e0609 */
[----:B------:R-:W-:-:S04]  /*2220*/  IMAD.WIDE R12, R11, 0x4, R8 ;  /* 0x000000040b0c7825 */ /* 0x000fc800078e0208 */
[----:B------:R-:W-:Y:S02]  /*2230*/  IMAD.WIDE R8, R100, 0x4, R4 ;  /* 0x0000000464087825 */ /* 0x000fe400078e0204 */
[----:B------:R-:W3:Y:S02]  /*2240*/  LD.E R13, desc[UR10][R12.64] ;  /* 0x0000000a0c0d7980 */ /* 0x000ee4000c101900 */
[C---:B------:R-:W-:Y:S02]  /*2250*/  IMAD.WIDE R108, R10.reuse, 0x4, R98 ;  /* 0x000000040a6c7825 */ /* 0x040fe400078e0262 */
[----:B------:R1:W3:Y:S02]  /*2260*/  LD.E R12, desc[UR10][R102.64] ;  /* 0x0000000a660c7980 */ /* 0x0002e4000c101900 */
[----:B------:R-:W-:Y:S01]  /*2270*/  IMAD.WIDE R106, R11, 0x4, R4 ;  /* 0x000000040b6a7825 */ /* 0x000fe200078e0204 */
[----:B----4-:R-:W-:Y:S03]  /*2280*/  HMMA.1684.F32.TF32 R52, R6, R3, R52 ;  /* 0x000000030634723c */ /* 0x010fe60000085034 */
[----:B-1----:R-:W-:-:S02]  /*2290*/  IMAD.WIDE R102, R10, 0x4, R96 ;  /* 0x000000040a667825 */ /* 0x002fc400078e0260 */
[----:B------:R-:W4:Y:S03]  /*22a0*/  LD.E R10, desc[UR10][R8.64] ;  /* 0x0000000a080a7980 */ /* 0x000f26000c101900 */
[C---:B-----5:R-:W-:Y:S01]  /*22b0*/  HMMA.1684.F32.TF32 R44, R6.reuse, R2, R44 ;  /* 0x00000002062c723c */ /* 0x060fe2000008502c */
[--C-:B------:R-:W-:Y:S01]  /*22c0*/  IMAD.WIDE R104, R94, 0x4, R98.reuse ;  /* 0x000000045e687825 */ /* 0x100fe200078e0262 */
[----:B------:R1:W5:Y:S06]  /*22d0*/  LD.E R8, desc[UR10][R108.64] ;  /* 0x0000000a6c087980 */ /* 0x00036c000c101900 */
[----:B------:R-:W-:Y:S01]  /*22e0*/  HMMA.1684.F32.TF32 R24, R6, R80, R24 ;  /* 0x000000500618723c */ /* 0x000fe20000085018 */
[----:B------:R-:W-:Y:S01]  /*22f0*/  IMAD.WIDE R4, R100, 0x4, R98 ;  /* 0x0000000464047825 */ /* 0x000fe200078e0262 */
[----:B------:R1:W5:Y:S02]  /*2300*/  LD.E R9, desc[UR10][R104.64] ;  /* 0x0000000a68097980 */ /* 0x000364000c101900 */
[----:B-1----:R-:W-:-:S04]  /*2310*/  IADD3 R108, P0, PT, R82, 0x7100, RZ ;  /* 0x00007100526c7810 */ /* 0x002fc80007f1e0ff */
[----:B------:R-:W-:Y:S01]  /*2320*/  HMMA.1684.F32.TF32 R16, R6, R85, R16 ;  /* 0x000000550610723c */ /* 0x000fe20000085010 */
[----:B------:R-:W-:Y:S01]  /*2330*/  IMAD.WIDE R100, R100, 0x4, R96 ;  /* 0x0000000464647825 */ /* 0x000fe200078e0260 */
[----:B------:R-:W5:Y:S03]  /*2340*/  LD.E R4, desc[UR10][R4.64] ;  /* 0x0000000a04047980 */ /* 0x000f66000c101900 */
[----:B------:R-:W-:-:S03]  /*2350*/  IMAD.X R109, RZ, RZ, R83, P0 ;  /* 0x000000ffff6d7224 */ /* 0x000fc600000e0653 */
[C---:B------:R-:W-:Y:S08]  /*2360*/  HMMA.1684.F32.TF32 R32, R6.reuse, R87, R32 ;  /* 0x000000570620723c */ /* 0x040ff00000085020 */
[----:B------:R-:W-:Y:S01]  /*2370*/  HMMA.1684.F32.TF32 R76, R6, R111, R76 ;  /* 0x0000006f064c723c */ /* 0x000fe2000008504c */
[----:B------:R-:W-:-:S04]  /*2380*/  IMAD.WIDE R6, R11, 0x4, R98 ;  /* 0x000000040b067825 */ /* 0x000fc800078e0262 */
[--C-:B------:R-:W-:Y:S01]  /*2390*/  IMAD.WIDE R98, R94, 0x4, R96.reuse ;  /* 0x000000045e627825 */ /* 0x100fe200078e0260 */
[----:B------:R-:W5:Y:S03]  /*23a0*/  LD.E R5, desc[UR10][R6.64] ;  /* 0x0000000a06057980 */ /* 0x000f66000c101900 */
[----:B------:R-:W-:Y:S02]  /*23b0*/  IMAD.WIDE R96, R11, 0x4, R96 ;  /* 0x000000040b607825 */ /* 0x000fe400078e0260 */
[----:B------:R1:W4:Y:S01]  /*23c0*/  LD.E R11, desc[UR10][R106.64] ;  /* 0x0000000a6a0b7980 */ /* 0x000322000c101900 */
[C---:B------:R-:W-:Y:S01]  /*23d0*/  HMMA.1684.F32.TF32 R48, R14.reuse, R3, R48 ;  /* 0x000000030e30723c */ /* 0x040fe20000085030 */
[--C-:B------:R-:W-:Y:S02]  /*23e0*/  IMAD.WIDE R104, R0, 0x4, R108.reuse ;  /* 0x0000000400687825 */ /* 0x100fe400078e026c */
[----:B------:R-:W5:Y:S05]  /*23f0*/  LD.E R7, desc[UR10][R98.64] ;  /* 0x0000000a62077980 */ /* 0x000f6a000c101900 */
[----:B------:R-:W-:Y:S01]  /*2400*/  HMMA.1684.F32.TF32 R36, R14, R2, R36 ;  /* 0x000000020e24723c */ /* 0x000fe20000085024 */
[----:B-1----:R-:W-:Y:S01]  /*2410*/  IMAD.WIDE R106, R121, 0x4, R108 ;  /* 0x00000004796a7825 */ /* 0x002fe200078e026c */
[----:B------:R-:W5:Y:S04]  /*2420*/  LD.E R88, desc[UR10][R104.64] ;  /* 0x0000000a68587980 */ /* 0x000f68000c101900 */
[----:B------:R1:W5:Y:S04]  /*2430*/  LD.E R91, desc[UR10][R106.64] ;  /* 0x0000000a6a5b7980 */ /* 0x000368000c101900 */
[----:B------:R-:W5:Y:S01]  /*2440*/  LD.E R6, desc[UR10][R102.64] ;  /* 0x0000000a66067980 */ /* 0x000f62000c101900 */
[----:B-1----:R-:W-:-:S05]  /*2450*/  IADD3 R106, P0, PT, R82, 0x7140, RZ ;  /* 0x00007140526a7810 */ /* 0x002fca0007f1e0ff */
[----:B------:R-:W-:Y:S02]  /*2460*/  IMAD.X R107, RZ, RZ, R83, P0 ;  /* 0x000000ffff6b7224 */ /* 0x000fe400000e0653 */
[----:B------:R-:W-:Y:S01]  /*2470*/  IMAD.WIDE R2, R0, 0x4, R106 ;  /* 0x0000000400027825 */ /* 0x000fe200078e026a */
[----:B------:R-:W-:-:S04]  /*2480*/  IADD3 R98, P0, PT, R82, 0x7180, RZ ;  /* 0x0000718052627810 */ /* 0x000fc80007f1e0ff */
[----:B------:R1:W5:Y:S01]  /*2490*/  LD.E R92, desc[UR10][R2.64] ;  /* 0x0000000a025c7980 */ /* 0x000362000c101900 */
[----:B------:R-:W-:Y:S01]  /*24a0*/  IADD3.X R99, PT, PT, RZ, R83, RZ, P0, !PT ;  /* 0x00000053ff637210 */ /* 0x000fe200007fe4ff */
[----:B------:R-:W-:Y:S01]  /*24b0*/  IMAD.WIDE R104, R119, 0x4, R108 ;  /* 0x0000000477687825 */ /* 0x000fe200078e026c */
[----:B------:R-:W-:-:S03]  /*24c0*/  IADD3 R82, P0, PT, R82, 0x71c0, RZ ;  /* 0x000071c052527810 */ /* 0x000fc60007f1e0ff */
[----:B-1----:R-:W-:Y:S02]  /*24d0*/  IMAD.WIDE R2, R121, 0x4, R106 ;  /* 0x0000000479027825 */ /* 0x002fe400078e026a */
[----:B------:R-:W5:Y:S04]  /*24e0*/  LD.E R104, desc[UR10][R104.64] ;  /* 0x0000000a68687980 */ /* 0x000f68000c101900 */
[----:B------:R-:W5:Y:S01]  /*24f0*/  LD.E R94, desc[UR10][R2.64] ;  /* 0x0000000a025e7980 */ /* 0x000f62000c101900 */
[----:B------:R-:W-:Y:S02]  /*2500*/  IMAD.X R83, RZ, RZ, R83, P0 ;  /* 0x000000ffff537224 */ /* 0x000fe400000e0653 */
[----:B------:R-:W-:-:S06]  /*2510*/  IMAD.WIDE R102, R119, 0x4, R106 ;  /* 0x0000000477667825 */ /* 0x000fcc00078e026a */
[----:B------:R-:W5:Y:S04]  /*2520*/  LD.E R102, desc[UR10][R102.64] ;  /* 0x0000000a66667980 */ /* 0x000f68000c101900 */
[----:B------:R1:W5:Y:S04]  /*2530*/  LD.E R2, desc[UR10][R100.64] ;  /* 0x0000000a64027980 */ /* 0x000368000c101900 */
[----:B------:R1:W5:Y:S02]  /*2540*/  LD.E R3, desc[UR10][R96.64] ;  /* 0x0000000a60037980 */ /* 0x000364000c101900 */
[----:B-1----:R-:W-:-:S05]  /*2550*/  IMAD.WIDE R100, R121, 0x4, R98 ;  /* 0x0000000479647825 */ /* 0x002fca00078e0262 */
[----:B------:R1:W5:Y:S01]  /*2560*/  LD.E R105, desc[UR10][R100.64] ;  /* 0x0000000a64697980 */ /* 0x000362000c101900 */
[----:B------:R-:W-:-:S04]  /*2570*/  IMAD.WIDE R96, R0, 0x4, R98 ;  /* 0x0000000400607825 */ /* 0x000fc800078e0262 */
[----:B-1----:R-:W-:-:S05]  /*2580*/  IMAD.WIDE R100, R121, 0x4, R82 ;  /* 0x0000000479647825 */ /* 0x002fca00078e0252 */
[----:B------:R1:W5:Y:S01]  /*2590*/  LD.E R103, desc[UR10][R100.64] ;  /* 0x0000000a64677980 */ /* 0x000362000c101900 */
[----:B------:R-:W-:Y:S03]  /*25a0*/  HMMA.1684.F32.TF32 R28, R14, R80, R28 ;  /* 0x000000500e1c723c */ /* 0x000fe6000008501c */
[----:B------:R1:W5:Y:S02]  /*25b0*/  LD.E R80, desc[UR10][R96.64] ;  /* 0x0000000a60507980 */ /* 0x000364000c101900 */
[----:B-1----:R-:W-:-:S05]  /*25c0*/  IMAD.WIDE R100, R0, 0x4, R82 ;  /* 0x0000000400647825 */ /* 0x002fca00078e0252 */
[----:B------:R1:W5:Y:S01]  /*25d0*/  LD.E R0, desc[UR10][R100.64] ;  /* 0x0000000a64007980 */ /* 0x000362000c101900 */
[----:B------:R-:W-:-:S04]  /*25e0*/  IMAD.WIDE R96, R119, 0x4, R98 ;  /* 0x0000000477607825 */ /* 0x000fc800078e0262 */
[C---:B------:R-:W-:Y:S02]  /*25f0*/  IMAD.WIDE R98, R120.reuse, 0x4, R98 ;  /* 0x0000000478627825 */ /* 0x040fe400078e0262 */
[----:B------:R-:W5:Y:S02]  /*2600*/  LD.E R96, desc[UR10][R96.64] ;  /* 0x0000000a60607980 */ /* 0x000f64000c101900 */
[----:B------:R-:W-:-:S04]  /*2610*/  IMAD.WIDE R108, R120, 0x4, R108 ;  /* 0x00000004786c7825 */ /* 0x000fc800078e026c */
[C---:B------:R-:W-:Y:S02]  /*2620*/  IMAD.WIDE R106, R120.reuse, 0x4, R106 ;  /* 0x00000004786a7825 */ /* 0x040fe400078e026a */
[----:B------:R-:W5:Y:S02]  /*2630*/  LD.E R108, desc[UR10][R108.64] ;  /* 0x0000000a6c6c7980 */ /* 0x000f64000c101900 */
[--C-:B-1----:R-:W-:Y:S02]  /*2640*/  IMAD.WIDE R100, R120, 0x4, R82.reuse ;  /* 0x0000000478647825 */ /* 0x102fe400078e0252 */
[----:B------:R1:W5:Y:S04]  /*2650*/  LD.E R97, desc[UR10][R98.64] ;  /* 0x0000000a62617980 */ /* 0x000368000c101900 */
[----:B------:R-:W5:Y:S04]  /*2660*/  LD.E R106, desc[UR10][R106.64] ;  /* 0x0000000a6a6a7980 */ /* 0x000f68000c101900 */
[----:B------:R-:W5:Y:S01]  /*2670*/  LD.E R100, desc[UR10][R100.64] ;  /* 0x0000000a64647980 */ /* 0x000f62000c101900 */
[----:B-1----:R-:W-:-:S05]  /*2680*/  IMAD.WIDE R98, R119, 0x4, R82 ;  /* 0x0000000477627825 */ /* 0x002fca00078e0252 */
[----:B------:R-:W5:Y:S01]  /*2690*/  LD.E R82, desc[UR10][R98.64] ;  /* 0x0000000a62527980 */ /* 0x000f62000c101900 */
[----:B------:R-:W-:Y:S01]  /*26a0*/  HMMA.1684.F32.TF32 R20, R14, R85, R20 ;  /* 0x000000550e14723c */ /* 0x000fe20000085014 */
[----:B------:R-:W-:-:S07]  /*26b0*/  DEPBAR.LE SB0, 0x0 ;  /* 0x000080000000791a */ /* 0x000fce0000000000 */
[C---:B------:R-:W-:Y:S08]  /*26c0*/  HMMA.1684.F32.TF32 R40, R14.reuse, R87, R40 ;  /* 0x000000570e28723c */ /* 0x040ff00000085028 */
[----:B------:R-:W-:Y:S01]  /*26d0*/  HMMA.1684.F32.TF32 R72, R14, R111, R72 ;  /* 0x0000006f0e48723c */ /* 0x000fe20000085048 */
[----:B------:R-:W-:-:S04]  /*26e0*/  UIADD3 UR4, UPT, UPT, UR4, 0x1, URZ ;  /* 0x0000000104047890 */ /* 0x000fc8000fffe0ff */
[----:B------:R-:W-:Y:S01]  /*26f0*/  UISETP.NE.AND UP0, UPT, UR4, URZ, UPT ;  /* 0x000000ff0400728c */ /* 0x000fe2000bf05270 */
[----:B------:R-:W-:Y:S01]  /*2700*/  VIADD R114, R114, 0x10 ;  /* 0x0000001072727836 */ /* 0x000fe20000000000 */
[----:B------:R-:W-:Y:S01]  /*2710*/  IADD3 R110, PT, PT, R110, 0x10, RZ ;  /* 0x000000106e6e7810 */ /* 0x000fe20007ffe0ff */
[----:B------:R-:W-:Y:S01]  /*2720*/  VIADD R95, R95, 0x10 ;  /* 0x000000105f5f7836 */ /* 0x000fe20000000000 */
[C---:B---3--:R-:W-:Y:S08]  /*2730*/  HMMA.1684.F32.TF32 R68, R12.reuse, R84, R68 ;  /* 0x000000540c44723c */ /* 0x048ff00000085044 */
[C---:B--2---:R-:W-:Y:S08]  /*2740*/  HMMA.1684.F32.TF32 R60, R12.reuse, R81, R60 ;  /* 0x000000510c3c723c */ /* 0x044ff0000008503c */
[C---:B------:R-:W-:Y:S08]  /*2750*/  HMMA.1684.F32.TF32 R52, R12.reuse, R86, R52 ;  /* 0x000000560c34723c */ /* 0x040ff00000085034 */
[C---:B------:R-:W-:Y:S08]  /*2760*/  HMMA.1684.F32.TF32 R44, R12.reuse, R90, R44 ;  /* 0x0000005a0c2c723c */ /* 0x040ff0000008502c */
[C---:B------:R-:W-:Y:S08]  /*2770*/  HMMA.1684.F32.TF32 R24, R12.reuse, R89, R24 ;  /* 0x000000590c18723c */ /* 0x040ff00000085018 */
[C---:B------:R-:W-:Y:S08]  /*2780*/  HMMA.1684.F32.TF32 R16, R12.reuse, R93, R16 ;  /* 0x0000005d0c10723c */ /* 0x040ff00000085010 */
[C---:B------:R-:W-:Y:S08]  /*2790*/  HMMA.1684.F32.TF32 R32, R12.reuse, R112, R32 ;  /* 0x000000700c20723c */ /* 0x040ff00000085020 */
[----:B------:R-:W-:Y:S08]  /*27a0*/  HMMA.1684.F32.TF32 R12, R12, R113, R76 ;  /* 0x000000710c0c723c */ /* 0x000ff0000008504c */
[C---:B----4-:R-:W-:Y:S08]  /*27b0*/  HMMA.1684.F32.TF32 R64, R10.reuse, R84, R64 ;  /* 0x000000540a40723c */ /* 0x050ff00000085040 */
[C---:B------:R-:W-:Y:S08]  /*27c0*/  HMMA.1684.F32.TF32 R56, R10.reuse, R81, R56 ;  /* 0x000000510a38723c */ /* 0x040ff00000085038 */
[C---:B------:R-:W-:Y:S08]  /*27d0*/  HMMA.1684.F32.TF32 R48, R10.reuse, R86, R48 ;  /* 0x000000560a30723c */ /* 0x040ff00000085030 */
[C---:B------:R-:W-:Y:S08]  /*27e0*/  HMMA.1684.F32.TF32 R36, R10.reuse, R90, R36 ;  /* 0x0000005a0a24723c */ /* 0x040ff00000085024 */
[C---:B------:R-:W-:Y:S08]  /*27f0*/  HMMA.1684.F32.TF32 R28, R10.reuse, R89, R28 ;  /* 0x000000590a1c723c */ /* 0x040ff0000008501c */
[C---:B------:R-:W-:Y:S08]  /*2800*/  HMMA.1684.F32.TF32 R20, R10.reuse, R93, R20 ;  /* 0x0000005d0a14723c */ /* 0x040ff00000085014 */
[C---:B------:R-:W-:Y:S08]  /*2810*/  HMMA.1684.F32.TF32 R40, R10.reuse, R112, R40 ;  /* 0x000000700a28723c */ /* 0x040ff00000085028 */
[----:B------:R-:W-:Y:S08]  /*2820*/  HMMA.1684.F32.TF32 R72, R10, R113, R72 ;  /* 0x000000710a48723c */ /* 0x000ff00000085048 */
[-C--:B-----5:R-:W-:Y:S08]  /*2830*/  HMMA.1684.F32.TF32 R68, R8, R88.reuse, R68 ;  /* 0x000000580844723c */ /* 0x0a0ff00000085044 */
        /* <DEDUP_REMOVED lines=12> */
[----:B------:R-:W-:Y:S01]  /*2900*/  HMMA.1684.F32.TF32 R40, R6, R0, R40 ;  /* 0x000000000628723c */ /* 0x000fe20000085028 */
[----:B------:R-:W1:Y:S07]  /*2910*/  LDC R0, c[0x0][0x39c] ;  /* 0x0000e700ff007b82 */ /* 0x000e6e0000000800 */
        /* <DEDUP_REMOVED lines=18> */
[----:B-1----:R-:W-:Y:S01]  /*2a40*/  IMAD R116, R0, 0x10, R116 ;  /* 0x0000001000747824 */ /* 0x002fe200078e0274 */
[----:B------:R-:W-:Y:S06]  /*2a50*/  BAR.SYNC.DEFER_BLOCKING 0x0 ;  /* 0x0000000000007b1d */ /* 0x000fec0000010000 */
[----:B------:R-:W-:-:S12]  /*2a60*/  BRA.U UP0, `(.L_x_3) ;  /* 0xffffffed00bc7547 */ /* 0x000fd8000b83ffff */
.L_x_0:
[----:B------:R-:W1:Y:S01]  /*2a70*/  S2R R2, SR_TID.X ;  /* 0x0000000000027919 */ /* 0x000e620000002100 */
[----:B------:R-:W2:Y:S01]  /*2a80*/  LDCU UR4, c[0x0][0x398] ;  /* 0x00007300ff0477ac */ /* 0x000ea20008000800 */
[----:B------:R-:W3:Y:S01]  /*2a90*/  LDC.64 R82, c[0x0][0x390] ;  /* 0x0000e400ff527b82 */ /* 0x000ee20000000a00 */
[----:B------:R-:W-:-:S04]  /*2aa0*/  IADD3 R3, PT, PT, R124, UR7, RZ ;  /* 0x000000077c037c10 */ /* 0x000fc8000fffe0ff */
[C---:B------:R-:W-:Y:S01]  /*2ab0*/  ISETP.GE.AND P2, PT, R3.reuse, R0, PT ;  /* 0x000000000300720c */ /* 0x040fe20003f46270 */
[C---:B------:R-:W-:Y:S01]  /*2ac0*/  VIADD R5, R3.reuse, 0x10 ;  /* 0x0000001003057836 */ /* 0x040fe20000000000 */
[----:B------:R-:W-:-:S04]  /*2ad0*/  IADD3 R9, PT, PT, R3, 0x20, RZ ;  /* 0x0000002003097810 */ /* 0x000fc80007ffe0ff */
[-C--:B------:R-:W-:Y:S01]  /*2ae0*/  ISETP.GE.AND P3, PT, R5, R0.reuse, PT ;  /* 0x000000000500720c */ /* 0x080fe20003f66270 */
[----:B------:R-:W-:Y:S01]  /*2af0*/  VIADD R5, R3, 0x30 ;  /* 0x0000003003057836 */ /* 0x000fe20000000000 */
[-C--:B------:R-:W-:Y:S02]  /*2b00*/  ISETP.GE.AND P0, PT, R9, R0.reuse, PT ;  /* 0x000000000900720c */ /* 0x080fe40003f06270 */
[----:B------:R-:W-:Y:S02]  /*2b10*/  SHF.R.S32.HI R9, RZ, 0x1f, R3 ;  /* 0x0000001fff097819 */ /* 0x000fe40000011403 */
[----:B------:R-:W-:Y:S02]  /*2b20*/  ISETP.GE.AND P1, PT, R5, R0, PT ;  /* 0x000000000500720c */ /* 0x000fe40003f26270 */
[----:B-1----:R-:W-:-:S04]  /*2b30*/  SHF.R.U32.HI R2, RZ, 0x1, R2 ;  /* 0x00000001ff027819 */ /* 0x002fc80000011602 */
[----:B------:R-:W-:-:S05]  /*2b40*/  LOP3.LUT R2, R2, 0x60, RZ, 0xc0, !PT ;  /* 0x0000006002027812 */ /* 0x000fca00078ec0ff */
[----:B------:R-:W-:-:S04]  /*2b50*/  VIADD R7, R2, UR6 ;  /* 0x0000000602077c36 */ /* 0x000fc80008000000 */
[C---:B------:R-:W-:Y:S01]  /*2b60*/  IMAD R10, R7.reuse, R0, RZ ;  /* 0x00000000070a7224 */ /* 0x040fe200078e02ff */
[----:B--2---:R-:W-:-:S03]  /*2b70*/  ISETP.LT.AND P2, PT, R7, UR4, !P2 ;  /* 0x0000000407007c0c */ /* 0x004fc6000d741270 */
[----:B------:R-:W-:Y:S01]  /*2b80*/  IMAD R4, R0, 0x10, R10 ;  /* 0x0000001000047824 */ /* 0x000fe200078e020a */
[----:B------:R-:W-:-:S04]  /*2b90*/  IADD3 R15, P5, PT, R3, R10, RZ ;  /* 0x0000000a030f7210 */ /* 0x000fc80007fbe0ff */
[----:B------:R-:W-:Y:S02]  /*2ba0*/  IADD3 R12, P4, PT, R3, R4, RZ ;  /* 0x00000004030c7210 */ /* 0x000fe40007f9e0ff */
[-C--:B------:R-:W-:Y:S02]  /*2bb0*/  LEA.HI.X.SX32 R80, R10, R9.reuse, 0x1, P5 ;  /* 0x000000090a507211 */ /* 0x080fe400028f0eff */
[-C--:B---3--:R-:W-:Y:S02]  /*2bc0*/  LEA R6, P5, R15, R82.reuse, 0x2 ;  /* 0x000000520f067211 */ /* 0x088fe400078a10ff */
[----:B------:R-:W-:Y:S02]  /*2bd0*/  LEA R2, P6, R12, R82, 0x2 ;  /* 0x000000520c027211 */ /* 0x000fe400078c10ff */
[----:B------:R-:W-:Y:S01]  /*2be0*/  LEA.HI.X.SX32 R14, R4, R9, 0x1, P4 ;  /* 0x00000009040e7211 */ /* 0x000fe200020f0eff */
[----:B------:R-:W-:Y:S10]  /*2bf0*/  @!P2 BRA `(.L_x_4) ;  /* 0x000000000044a947 */ /* 0x000ff40003800000 */
[----:B------:R-:W1:Y:S01]  /*2c00*/  S2R R11, SR_LANEID ;  /* 0x00000000000b7919 */ /* 0x000e620000000000 */
[----:B------:R-:W2:Y:S01]  /*2c10*/  LDC.64 R8, c[0x0][0x390] ;  /* 0x0000e400ff087b82 */ /* 0x000ea20000000a00 */
[----:B------:R-:W-:Y:S01]  /*2c20*/  IADD3 R5, PT, PT, R3, R10, RZ ;  /* 0x0000000a03057210 */ /* 0x000fe20007ffe0ff */
[----:B------:R-:W-:Y:S05]  /*2c30*/  WARPSYNC.ALL ;  /* 0x0000000000007948 */ /* 0x000fea0003800000 */
[----:B------:R-:W-:Y:S01]  /*2c40*/  SHF.R.U32.HI R13, RZ, 0x1, R0 ;  /* 0x00000001ff0d7819 */ /* 0x000fe20000011600 */
[----:B--2---:R-:W-:Y:S01]  /*2c50*/  IMAD.WIDE R8, R5, 0x4, R8 ;  /* 0x0000000405087825 */ /* 0x004fe200078e0208 */
[----:B-1----:R-:W-:-:S02]  /*2c60*/  LOP3.LUT R10, R11, 0x3, RZ, 0xc0, !PT ;  /* 0x000000030b0a7812 */ /* 0x002fc400078ec0ff */
[----:B------:R-:W-:Y:S01]  /*2c70*/  SHF.R.U32.HI R81, RZ, 0x2, R11 ;  /* 0x00000002ff517819 */ /* 0x000fe2000001160b */
[----:B------:R-:W-:-:S04]  /*2c80*/  IMAD.MOV.U32 R11, RZ, RZ, RZ ;  /* 0x000000ffff0b7224 */ /* 0x000fc800078e00ff */
[----:B------:R-:W-:-:S03]  /*2c90*/  IMAD.WIDE.U32 R10, R81, R13, R10 ;  /* 0x0000000d510a7225 */ /* 0x000fc600078e000a */
[----:B------:R-:W-:-:S04]  /*2ca0*/  LEA R8, P2, R10, R8, 0x3 ;  /* 0x000000080a087211 */ /* 0x000fc800078418ff */
[----:B------:R-:W-:-:S03]  /*2cb0*/  LEA.HI.X R9, R10, R9, R11, 0x3, P2 ;  /* 0x000000090a097211 */ /* 0x000fc600010f1c0b */
[----:B------:R-:W-:Y:S02]  /*2cc0*/  IMAD.WIDE.U32 R10, R13, 0x40, R8 ;  /* 0x000000400d0a7825 */ /* 0x000fe400078e0008 */
[----:B------:R1:W-:Y:S04]  /*2cd0*/  ST.E.64 desc[UR10][R8.64], R68 ;  /* 0x0000004408007985 */ /* 0x0003e8000c101b0a */
[----:B------:R1:W-:Y:S04]  /*2ce0*/  ST.E.64 desc[UR10][R10.64], R70 ;  /* 0x000000460a007985 */ /* 0x0003e8000c101b0a */
[----:B------:R1:W-:Y:S04]  /*2cf0*/  ST.E.64 desc[UR10][R8.64+0x20], R60 ;  /* 0x0000203c08007985 */ /* 0x0003e8000c101b0a */
[----:B------:R1:W-:Y:S02]  /*2d00*/  ST.E.64 desc[UR10][R10.64+0x20], R62 ;  /* 0x0000203e0a007985 */ /* 0x0003e4000c101b0a */
.L_x_4:
[-C--:B------:R-:W-:Y:S01]  /*2d10*/  LEA.HI.X R5, R12, R83.reuse, R14, 0x2, P6 ;  /* 0x000000530c057211 */ /* 0x080fe200030f140e */
[C---:B-1----:R-:W-:Y:S01]  /*2d20*/  VIADD R8, R7.reuse, 0x10 ;  /* 0x0000001007087836 */ /* 0x042fe20000000000 */
[----:B------:R-:W-:Y:S02]  /*2d30*/  ISETP.GE.OR P6, PT, R7, UR4, P3 ;  /* 0x0000000407007c0c */ /* 0x000fe40009fc6670 */
[----:B------:R-:W-:Y:S02]  /*2d40*/  ISETP.GE.AND P2, PT, R3, R0, PT ;  /* 0x000000000300720c */ /* 0x000fe40003f46270 */
[----:B------:R-:W-:Y:S02]  /*2d50*/  LEA.HI.X R13, R15, R83, R80, 0x2, P5 ;  /* 0x000000530f0d7211 */ /* 0x000fe400028f1450 */
[C---:B------:R-:W-:Y:S02]  /*2d60*/  ISETP.GE.OR P4, PT, R7.reuse, UR4, P0 ;  /* 0x0000000407007c0c */ /* 0x040fe40008786670 */
[----:B------:R-:W-:-:S02]  /*2d70*/  ISETP.GE.OR P5, PT, R7, UR4, P1 ;  /* 0x0000000407007c0c */ /* 0x000fc40008fa6670 */
[C---:B------:R-:W-:Y:S02]  /*2d80*/  ISETP.GE.OR P2, PT, R8.reuse, UR4, P2 ;  /* 0x0000000408007c0c */ /* 0x040fe40009746670 */
[C---:B------:R-:W-:Y:S02]  /*2d90*/  ISETP.GE.OR P3, PT, R8.reuse, UR4, P3 ;  /* 0x0000000408007c0c */ /* 0x040fe40009f66670 */
[C---:B------:R-:W-:Y:S02]  /*2da0*/  ISETP.GE.OR P0, PT, R8.reuse, UR4, P0 ;  /* 0x0000000408007c0c */ /* 0x040fe40008706670 */
[----:B------:R-:W-:Y:S01]  /*2db0*/  ISETP.GE.OR P1, PT, R8, UR4, P1 ;  /* 0x0000000408007c0c */ /* 0x000fe20008f26670 */
[----:B------:R-:W-:-:S12]  /*2dc0*/  @P6 BRA `(.L_x_5) ;  /* 0x0000000000386947 */ /* 0x000fd80003800000 */
[----:B------:R-:W1:Y:S01]  /*2dd0*/  S2R R7, SR_LANEID ;  /* 0x0000000000077919 */ /* 0x000e620000000000 */
[----:B------:R-:W-:Y:S01]  /*2de0*/  SHF.R.U32.HI R15, RZ, 0x1, R0 ;  /* 0x00000001ff0f7819 */ /* 0x000fe20000011600 */
[----:B------:R-:W-:Y:S05]  /*2df0*/  WARPSYNC.ALL ;  /* 0x0000000000007948 */ /* 0x000fea0003800000 */
[----:B------:R-:W-:Y:S02]  /*2e00*/  MOV R9, RZ ;  /* 0x000000ff00097202 */ /* 0x000fe40000000f00 */
[----:B-1----:R-:W-:Y:S02]  /*2e10*/  LOP3.LUT R8, R7, 0x3, RZ, 0xc0, !PT ;  /* 0x0000000307087812 */ /* 0x002fe400078ec0ff */
[----:B------:R-:W-:-:S05]  /*2e20*/  SHF.R.U32.HI R11, RZ, 0x2, R7 ;  /* 0x00000002ff0b7819 */ /* 0x000fca0000011607 */
        /* <DEDUP_REMOVED lines=8> */
.L_x_5:
[----:B------:R-:W-:Y:S05]  /*2eb0*/  @P4 BRA `(.L_x_6) ;  /* 0x0000000000384947 */ /* 0x000fea0003800000 */
[----:B------:R-:W2:Y:S01]  /*2ec0*/  S2R R7, SR_LANEID ;  /* 0x0000000000077919 */ /* 0x000ea20000000000 */
[----:B------:R-:W-:Y:S01]  /*2ed0*/  SHF.R.U32.HI R15, RZ, 0x1, R0 ;  /* 0x00000001ff0f7819 */ /* 0x000fe20000011600 */
[----:B-1----:R-:W-:Y:S01]  /*2ee0*/  IMAD.MOV.U32 R9, RZ, RZ, RZ ;  /* 0x000000ffff097224 */ /* 0x002fe200078e00ff */
[----:B------:R-:W-:Y:S05]  /*2ef0*/  WARPSYNC.ALL ;  /* 0x0000000000007948 */ /* 0x000fea0003800000 */
[----:B--2---:R-:W-:Y:S02]  /*2f00*/  LOP3.LUT R8, R7, 0x3, RZ, 0xc0, !PT ;  /* 0x0000000307087812 */ /* 0x004fe400078ec0ff */
        /* <DEDUP_REMOVED lines=9> */
.L_x_6:
[----:B------:R-:W-:Y:S05]  /*2fa0*/  @P5 BRA `(.L_x_7) ;  /* 0x0000000000385947 */ /* 0x000fea0003800000 */
[----:B------:R-:W3:Y:S01]  /*2fb0*/  S2R R7, SR_LANEID ;  /* 0x0000000000077919 */ /* 0x000ee20000000000 */
[----:B-12---:R-:W-:Y:S01]  /*2fc0*/  SHF.R.U32.HI R11, RZ, 0x1, R0 ;  /* 0x00000001ff0b7819 */ /* 0x006fe20000011600 */
[----:B------:R-:W-:Y:S01]  /*2fd0*/  IMAD.MOV.U32 R9, RZ, RZ, RZ ;  /* 0x000000ffff097224 */ /* 0x000fe200078e00ff */
[----:B------:R-:W-:Y:S05]  /*2fe0*/  WARPSYNC.ALL ;  /* 0x0000000000007948 */ /* 0x000fea0003800000 */
[----:B---3--:R-:W-:Y:S02]  /*2ff0*/  LOP3.LUT R8, R7, 0x3, RZ, 0xc0, !PT ;  /* 0x0000000307087812 */ /* 0x008fe400078ec0ff */
        /* <DEDUP_REMOVED lines=9> */
.L_x_7:
[----:B------:R-:W-:Y:S05]  /*3090*/  @P2 BRA `(.L_x_8) ;  /* 0x0000000000442947 */ /* 0x000fea0003800000 */
[----:B-123--:R-:W1:Y:S01]  /*30a0*/  S2R R9, SR_LANEID ;  /* 0x0000000000097919 */ /* 0x00ee620000000000 */
        /* <DEDUP_REMOVED lines=16> */
.L_x_8:
[----:B------:R-:W-:Y:S05]  /*31b0*/  @P3 BRA `(.L_x_9) ;  /* 0x0000000000383947 */ /* 0x000fea0003800000 */
[----:B------:R-:W5:Y:S01]  /*31c0*/  S2R R3, SR_LANEID ;  /* 0x0000000000037919 */ /* 0x000f620000000000 */
[----:B-12---:R-:W-:Y:S01]  /*31d0*/  SHF.R.U32.HI R11, RZ, 0x1, R0 ;  /* 0x00000001ff0b7819 */ /* 0x006fe20000011600 */
[----:B---34-:R-:W-:Y:S01]  /*31e0*/  IMAD.MOV.U32 R7, RZ, RZ, RZ ;  /* 0x000000ffff077224 */ /* 0x018fe200078e00ff */
[----:B------:R-:W-:Y:S05]  /*31f0*/  WARPSYNC.ALL ;  /* 0x0000000000007948 */ /* 0x000fea0003800000 */
[----:B-----5:R-:W-:Y:S02]  /*3200*/  LOP3.LUT R6, R3, 0x3, RZ, 0xc0, !PT ;  /* 0x0000000303067812 */ /* 0x020fe400078ec0ff */
        /* <DEDUP_REMOVED lines=9> */
.L_x_9:
[----:B------:R-:W-:Y:S05]  /*32a0*/  @P0 BRA `(.L_x_10) ;  /* 0x0000000000380947 */ /* 0x000fea0003800000 */
[----:B------:R-:W5:Y:S01]  /*32b0*/  S2R R3, SR_LANEID ;  /* 0x0000000000037919 */ /* 0x000f620000000000 */
[----:B-12---:R-:W-:Y:S01]  /*32c0*/  SHF.R.U32.HI R11, RZ, 0x1, R0 ;  /* 0x00000001ff0b7819 */ /* 0x006fe20000011600 */
[----:B------:R-:W-:Y:S05]  /*32d0*/  WARPSYNC.ALL ;  /* 0x0000000000007948 */ /* 0x000fea0003800000 */
[----:B---34-:R-:W-:Y:S02]  /*32e0*/  MOV R7, RZ ;  /* 0x000000ff00077202 */ /* 0x018fe40000000f00 */
        /* <DEDUP_REMOVED lines=10> */
.L_x_10:
[----:B------:R-:W-:Y:S05]  /*3390*/  @P1 EXIT ;  /* 0x000000000000194d */ /* 0x000fea0003800000 */
[----:B------:R-:W5:Y:S01]  /*33a0*/  S2R R3, SR_LANEID ;  /* 0x0000000000037919 */ /* 0x000f620000000000 */
[----:B-1234-:R-:W-:Y:S01]  /*33b0*/  SHF.R.U32.HI R9, RZ, 0x1, R0 ;  /* 0x00000001ff097819 */ /* 0x01efe20000011600 */
[----:B------:R-:W-:Y:S01]  /*33c0*/  IMAD.MOV.U32 R7, RZ, RZ, RZ ;  /* 0x000000ffff077224 */ /* 0x000fe200078e00ff */
[----:B------:R-:W-:Y:S05]  /*33d0*/  WARPSYNC.ALL ;  /* 0x0000000000007948 */ /* 0x000fea0003800000 */
[----:B-----5:R-:W-:Y:S02]  /*33e0*/  LOP3.LUT R6, R3, 0x3, RZ, 0xc0, !PT ;  /* 0x0000000303067812 */ /* 0x020fe400078ec0ff */
[----:B------:R-:W-:-:S05]  /*33f0*/  SHF.R.U32.HI R3, RZ, 0x2, R3 ;  /* 0x00000002ff037819 */ /* 0x000fca0000011603 */
[----:B------:R-:W-:-:S03]  /*3400*/  IMAD.WIDE.U32 R6, R3, R9, R6 ;  /* 0x0000000903067225 */ /* 0x000fc600078e0006 */
[----:B------:R-:W-:-:S04]  /*3410*/  LEA R2, P0, R6, R2, 0x3 ;  /* 0x0000000206027211 */ /* 0x000fc800078018ff */
[----:B------:R-:W-:-:S03]  /*3420*/  LEA.HI.X R3, R6, R5, R7, 0x3, P0 ;  /* 0x0000000506037211 */ /* 0x000fc600000f1c07 */
[----:B------:R-:W-:Y:S02]  /*3430*/  IMAD.WIDE.U32 R4, R9, 0x40, R2 ;  /* 0x0000004009047825 */ /* 0x000fe400078e0002 */
[----:B------:R-:W-:Y:S04]  /*3440*/  ST.E.64 desc[UR10][R2.64+0xc0], R40 ;  /* 0x0000c02802007985 */ /* 0x000fe8000c101b0a */
[----:B------:R-:W-:Y:S04]  /*3450*/  ST.E.64 desc[UR10][R4.64+0xc0], R42 ;  /* 0x0000c02a04007985 */ /* 0x000fe8000c101b0a */
[----:B------:R-:W-:Y:S04]  /*3460*/  ST.E.64 desc[UR10][R2.64+0xe0], R72 ;  /* 0x0000e04802007985 */ /* 0x000fe8000c101b0a */
[----:B------:R-:W-:Y:S01]  /*3470*/  ST.E.64 desc[UR10][R4.64+0xe0], R74 ;  /* 0x0000e04a04007985 */ /* 0x000fe2000c101b0a */
[----:B------:R-:W-:Y:S05]  /*3480*/  EXIT ;  /* 0x000000000000794d */ /* 0x000fea0003800000 */
.L_x_11:
[----:B------:R-:W-:-:S00]  /*3490*/  BRA `(.L_x_11) ;  /* 0xfffffffc00fc7947 */ /* 0x000fc0000383ffff */
[----:B------:R-:W-:-:S00]  /*34a0*/  NOP ;  /* 0x0000000000007918 */ /* 0x000fc00000000000 */
        /* <DEDUP_REMOVED lines=13> */
.L_x_12:


//--------------------- .nv.shared._ZN8pygpukit3ops7tf32_v220sgemm_tf32_v2_kernelEPKfS3_Pfiii --------------------------
	.section	.nv.shared._ZN8pygpukit3ops7tf32_v220sgemm_tf32_v2_kernelEPKfS3_Pfiii,"aw",@nobits
	.sectionflags	@""
	.align	16
	.zero		1024


//--------------------- .nv.shared.reserved.0     --------------------------
	.section	.nv.shared.reserved.0,"aw",@nobits
	.weak		__nv_reservedSMEM_offset_0_alias
	.size		__nv_reservedSMEM_offset_0_alias, 0, 64
	.other		__nv_reservedSMEM_offset_0_alias,@"STO_CUDA_RESERVED_SHARED STV_DEFAULT"
__nv_reservedSMEM_offset_0_alias:
	.zero		0
	.zero		64


//--------------------- .nv.constant0._ZN8pygpukit3ops7tf32_v220sgemm_tf32_v2_kernelEPKfS3_Pfiii --------------------------
	.section	.nv.constant0._ZN8pygpukit3ops7tf32_v220sgemm_tf32_v2_kernelEPKfS3_Pfiii,"a",@progbits
	.sectionflags	@""
	.align	4
.nv.constant0._ZN8pygpukit3ops7tf32_v220sgemm_tf32_v2_kernelEPKfS3_Pfiii:
	.zero		932


//--------------------- SYMBOLS --------------------------

	.type		.nv.reservedSmem.offset0,@object
	.size		.nv.reservedSmem.offset0,0x4
	.type		.nv.reservedSmem.cap,@object
	.size		.nv.reservedSmem.cap,0x4
